def attn_fwd(
    Q,
    K,
    V,
    Out,
    Lse,
    sm_scale,
    stride_qz,
    stride_qh,
    stride_qm,
    stride_qk,
    stride_kz,
    stride_kh,
    stride_kn,
    stride_kk,
    stride_vz,
    stride_vh,
    stride_vn,
    stride_vk,
    stride_oz,
    stride_oh,
    stride_om,
    stride_ok,
    seqlen_q,
    seqlen_k,
    BLOCK_M: tl.constexpr,
    BLOCK_N: tl.constexpr,
    HEAD_DIM: tl.constexpr,
    CAUSAL: tl.constexpr,
):
    start_m = tl.program_id(0)
    off_hz = tl.program_id(1)
    q_off = off_hz * stride_qh
    k_off = off_hz * stride_kh
    v_off = off_hz * stride_vh
    offs_m = start_m * BLOCK_M + tl.arange(0, BLOCK_M)
    offs_d = tl.arange(0, HEAD_DIM)
    offs_n = tl.arange(0, BLOCK_N)
    q_ptrs = Q + q_off + offs_m[:, None] * stride_qm + offs_d[None, :] * stride_qk
    k_ptrs = K + k_off + offs_d[:, None] * stride_kk + offs_n[None, :] * stride_kn
    v_ptrs = V + v_off + offs_n[:, None] * stride_vn + offs_d[None, :] * stride_vk
    m_i = tl.full([BLOCK_M], float("-inf"), dtype=tl.float32)
    l_i = tl.zeros([BLOCK_M], dtype=tl.float32) + 1.0
    acc = tl.zeros([BLOCK_M, HEAD_DIM], dtype=tl.float32)
    q = tl.load(q_ptrs)
    acc, l_i, m_i = _attn_fwd_inner(
        acc,
        l_i,
        m_i,
        q,
        k_ptrs,
        v_ptrs,
        sm_scale,
        stride_kn,
        stride_vn,
        start_m,
        seqlen_k,
        BLOCK_M,
        BLOCK_N,
        HEAD_DIM,
        CAUSAL,
    )
    acc = acc / l_i[:, None]
    lse = m_i + tl.math.log2(l_i) / 1.4426950408889634
    o_ptrs = (
        Out
        + off_hz * stride_oh
        + offs_m[:, None] * stride_om
        + offs_d[None, :] * stride_ok
    )
    tl.store(o_ptrs, acc.to(Out.dtype.element_ty))
    tl.store(Lse + off_hz * seqlen_q + offs_m, lse)

# config = {"BLOCK_M": 256, "BLOCK_N": 32, "HEAD_DIM": 32, "arch": "sm_100", "causal": true, "dtype": "bf16", "num_stages": 2, "num_warps": 8}
# arch = sm_100


// ===== COMPILED SASS (sm_100a) =====

	.target	sm_100a

	.elftype	@"ET_EXEC"


//--------------------- .note.nv.tkinfo           --------------------------
	.section	.note.nv.tkinfo,"",@"SHT_NOTE"
	.sectionflags	@"SHF_NOTE_NV_TKINFO"
	.tkinfo
        /*0018*/ 	.word	0x00000081
        /*0030*/ 	.string	""
        /*0030*/ 	.string	"ptxas-blackwell"
        /*0030*/ 	.string	"Cuda compilation tools, release 12.9, V12.9.86"
        /*0030*/ 	.string	"Build cuda_12.9.r12.9/compiler.36037853_0"
        /*0030*/ 	.string	"-v  -suppress-debug-info  -lineinfo  -arch sm_100a "



//--------------------- .note.nv.cuver            --------------------------
	.section	.note.nv.cuver,"",@"SHT_NOTE"
	.sectionflags	@"SHF_NOTE_NV_CUVER"
        /*0018*/ 	.short	0x0001
        /*001a*/ 	.short	0x0064
        /*001c*/ 	.short	0x0001
        /*001e*/ 	.short	0x0000
        /*0020*/ 	.short	0x0001
        /*0022*/ 	.short	0x0000


//--------------------- .nv.info                  --------------------------
	.section	.nv.info,"",@"SHT_CUDA_INFO"
	.align	4


	//----- nvinfo : EIATTR_REGCOUNT
	.align		4
        /*0000*/ 	.byte	0x04, 0x2f
        /*0002*/ 	.short	(.L_5 - .L_4)
	.align		4
.L_4:
        /*0004*/ 	.word	index@(attn_fwd)
        /*0008*/ 	.word	0x00000078


	//----- nvinfo : EIATTR_FRAME_SIZE
	.align		4
.L_5:
        /*000c*/ 	.byte	0x04, 0x11
        /*000e*/ 	.short	(.L_7 - .L_6)
	.align		4
.L_6:
        /*0010*/ 	.word	index@($__internal_2_$__cuda_sm10x_tcgen05_guardrail_trap_unallocated_columns_being_dealloced)
        /*0014*/ 	.word	0x00000000


	//----- nvinfo : EIATTR_FRAME_SIZE
	.align		4
.L_7:
        /*0018*/ 	.byte	0x04, 0x11
        /*001a*/ 	.short	(.L_9 - .L_8)
	.align		4
.L_8:
        /*001c*/ 	.word	index@($__internal_1_$__cuda_sm10x_tcgen05_guardrail_trap_phase_invalid_during_alloc)
        /*0020*/ 	.word	0x00000000


	//----- nvinfo : EIATTR_FRAME_SIZE
	.align		4
.L_9:
        /*0024*/ 	.byte	0x04, 0x11
        /*0026*/ 	.short	(.L_11 - .L_10)
	.align		4
.L_10:
        /*0028*/ 	.word	index@($__internal_0_$__cuda_sm10x_tcgen05_guardrail_trap_col_being_dealloced_not_returned_by_alloc)
        /*002c*/ 	.word	0x00000000


	//----- nvinfo : EIATTR_FRAME_SIZE
	.align		4
.L_11:
        /*0030*/ 	.byte	0x04, 0x11
        /*0032*/ 	.short	(.L_13 - .L_12)
	.align		4
.L_12:
        /*0034*/ 	.word	index@(attn_fwd)
        /*0038*/ 	.word	0x00000000


	//----- nvinfo : EIATTR_MIN_STACK_SIZE
	.align		4
.L_13:
        /*003c*/ 	.byte	0x04, 0x12
        /*003e*/ 	.short	(.L_15 - .L_14)
	.align		4
.L_14:
        /*0040*/ 	.word	index@(attn_fwd)
        /*0044*/ 	.word	0x00000000
.L_15:


//--------------------- .nv.info.attn_fwd         --------------------------
	.section	.nv.info.attn_fwd,"",@"SHT_CUDA_INFO"
	.sectionflags	@""
	.align	4


	//----- nvinfo : EIATTR_CUDA_API_VERSION
	.align		4
        /*0000*/ 	.byte	0x04, 0x37
        /*0002*/ 	.short	(.L_17 - .L_16)
.L_16:
        /*0004*/ 	.word	0x00000081


	//----- nvinfo : EIATTR_KPARAM_INFO
	.align		4
.L_17:
        /*0008*/ 	.byte	0x04, 0x17
        /*000a*/ 	.short	(.L_19 - .L_18)
.L_18:
        /*000c*/ 	.word	0x00000000
        /*0010*/ 	.short	0x0019
        /*0012*/ 	.short	0x0080
        /*0014*/ 	.byte	0x00, 0xf4, 0x21, 0x00


	//----- nvinfo : EIATTR_KPARAM_INFO
	.align		4
.L_19:
        /*0018*/ 	.byte	0x04, 0x17
        /*001a*/ 	.short	(.L_21 - .L_20)
.L_20:
        /*001c*/ 	.word	0x00000000
        /*0020*/ 	.short	0x0018
        /*0022*/ 	.short	0x0078
        /*0024*/ 	.byte	0x00, 0xf4, 0x21, 0x00


	//----- nvinfo : EIATTR_KPARAM_INFO
	.align		4
.L_21:
        /*0028*/ 	.byte	0x04, 0x17
        /*002a*/ 	.short	(.L_23 - .L_22)
.L_22:
        /*002c*/ 	.word	0x00000000
        /*0030*/ 	.short	0x0017
        /*0032*/ 	.short	0x0070
        /*0034*/ 	.byte	0x00, 0xf0, 0x11, 0x00


	//----- nvinfo : EIATTR_KPARAM_INFO
	.align		4
.L_23:
        /*0038*/ 	.byte	0x04, 0x17
        /*003a*/ 	.short	(.L_25 - .L_24)
.L_24:
        /*003c*/ 	.word	0x00000000
        /*0040*/ 	.short	0x0016
        /*0042*/ 	.short	0x006c
        /*0044*/ 	.byte	0x00, 0xf0, 0x11, 0x00


	//----- nvinfo : EIATTR_KPARAM_INFO
	.align		4
.L_25:
        /*0048*/ 	.byte	0x04, 0x17
        /*004a*/ 	.short	(.L_27 - .L_26)
.L_26:
        /*004c*/ 	.word	0x00000000
        /*0050*/ 	.short	0x0015
        /*0052*/ 	.short	0x0068
        /*0054*/ 	.byte	0x00, 0xf0, 0x11, 0x00


	//----- nvinfo : EIATTR_KPARAM_INFO
	.align		4
.L_27:
        /*0058*/ 	.byte	0x04, 0x17
        /*005a*/ 	.short	(.L_29 - .L_28)
.L_28:
        /*005c*/ 	.word	0x00000000
        /*0060*/ 	.short	0x0014
        /*0062*/ 	.short	0x0064
        /*0064*/ 	.byte	0x00, 0xf0, 0x11, 0x00


	//----- nvinfo : EIATTR_KPARAM_INFO
	.align		4
.L_29:
        /*0068*/ 	.byte	0x04, 0x17
        /*006a*/ 	.short	(.L_31 - .L_30)
.L_30:
        /*006c*/ 	.word	0x00000000
        /*0070*/ 	.short	0x0013
        /*0072*/ 	.short	0x0060
        /*0074*/ 	.byte	0x00, 0xf0, 0x11, 0x00


	//----- nvinfo : EIATTR_KPARAM_INFO
	.align		4
.L_31:
        /*0078*/ 	.byte	0x04, 0x17
        /*007a*/ 	.short	(.L_33 - .L_32)
.L_32:
        /*007c*/ 	.word	0x00000000
        /*0080*/ 	.short	0x0012
        /*0082*/ 	.short	0x005c
        /*0084*/ 	.byte	0x00, 0xf0, 0x11, 0x00


	//----- nvinfo : EIATTR_KPARAM_INFO
	.align		4
.L_33:
        /*0088*/ 	.byte	0x04, 0x17
        /*008a*/ 	.short	(.L_35 - .L_34)
.L_34:
        /*008c*/ 	.word	0x00000000
        /*0090*/ 	.short	0x0011
        /*0092*/ 	.short	0x0058
        /*0094*/ 	.byte	0x00, 0xf0, 0x11, 0x00


	//----- nvinfo : EIATTR_KPARAM_INFO
	.align		4
.L_35:
        /*0098*/ 	.byte	0x04, 0x17
        /*009a*/ 	.short	(.L_37 - .L_36)
.L_36:
        /*009c*/ 	.word	0x00000000
        /*00a0*/ 	.short	0x0010
        /*00a2*/ 	.short	0x0054
        /*00a4*/ 	.byte	0x00, 0xf0, 0x11, 0x00


	//----- nvinfo : EIATTR_KPARAM_INFO
	.align		4
.L_37:
        /*00a8*/ 	.byte	0x04, 0x17
        /*00aa*/ 	.short	(.L_39 - .L_38)
.L_38:
        /*00ac*/ 	.word	0x00000000
        /*00b0*/ 	.short	0x000f
        /*00b2*/ 	.short	0x0050
        /*00b4*/ 	.byte	0x00, 0xf0, 0x11, 0x00


	//----- nvinfo : EIATTR_KPARAM_INFO
	.align		4
.L_39:
        /*00b8*/ 	.byte	0x04, 0x17
        /*00ba*/ 	.short	(.L_41 - .L_40)
.L_40:
        /*00bc*/ 	.word	0x00000000
        /*00c0*/ 	.short	0x000e
        /*00c2*/ 	.short	0x004c
        /*00c4*/ 	.byte	0x00, 0xf0, 0x11, 0x00


	//----- nvinfo : EIATTR_KPARAM_INFO
	.align		4
.L_41:
        /*00c8*/ 	.byte	0x04, 0x17
        /*00ca*/ 	.short	(.L_43 - .L_42)
.L_42:
        /*00cc*/ 	.word	0x00000000
        /*00d0*/ 	.short	0x000d
        /*00d2*/ 	.short	0x0048
        /*00d4*/ 	.byte	0x00, 0xf0, 0x11, 0x00


	//----- nvinfo : EIATTR_KPARAM_INFO
	.align		4
.L_43:
        /*00d8*/ 	.byte	0x04, 0x17
        /*00da*/ 	.short	(.L_45 - .L_44)
.L_44:
        /*00dc*/ 	.word	0x00000000
        /*00e0*/ 	.short	0x000c
        /*00e2*/ 	.short	0x0044
        /*00e4*/ 	.byte	0x00, 0xf0, 0x11, 0x00


	//----- nvinfo : EIATTR_KPARAM_INFO
	.align		4
.L_45:
        /*00e8*/ 	.byte	0x04, 0x17
        /*00ea*/ 	.short	(.L_47 - .L_46)
.L_46:
        /*00ec*/ 	.word	0x00000000
        /*00f0*/ 	.short	0x000b
        /*00f2*/ 	.short	0x0040
        /*00f4*/ 	.byte	0x00, 0xf0, 0x11, 0x00


	//----- nvinfo : EIATTR_KPARAM_INFO
	.align		4
.L_47:
        /*00f8*/ 	.byte	0x04, 0x17
        /*00fa*/ 	.short	(.L_49 - .L_48)
.L_48:
        /*00fc*/ 	.word	0x00000000
        /*0100*/ 	.short	0x000a
        /*0102*/ 	.short	0x003c
        /*0104*/ 	.byte	0x00, 0xf0, 0x11, 0x00


	//----- nvinfo : EIATTR_KPARAM_INFO
	.align		4
.L_49:
        /*0108*/ 	.byte	0x04, 0x17
        /*010a*/ 	.short	(.L_51 - .L_50)
.L_50:
        /*010c*/ 	.word	0x00000000
        /*0110*/ 	.short	0x0009
        /*0112*/ 	.short	0x0038
        /*0114*/ 	.byte	0x00, 0xf0, 0x11, 0x00


	//----- nvinfo : EIATTR_KPARAM_INFO
	.align		4
.L_51:
        /*0118*/ 	.byte	0x04, 0x17
        /*011a*/ 	.short	(.L_53 - .L_52)
.L_52:
        /*011c*/ 	.word	0x00000000
        /*0120*/ 	.short	0x0008
        /*0122*/ 	.short	0x0034
        /*0124*/ 	.byte	0x00, 0xf0, 0x11, 0x00


	//----- nvinfo : EIATTR_KPARAM_INFO
	.align		4
.L_53:
        /*0128*/ 	.byte	0x04, 0x17
        /*012a*/ 	.short	(.L_55 - .L_54)
.L_54:
        /*012c*/ 	.word	0x00000000
        /*0130*/ 	.short	0x0007
        /*0132*/ 	.short	0x0030
        /*0134*/ 	.byte	0x00, 0xf0, 0x11, 0x00


	//----- nvinfo : EIATTR_KPARAM_INFO
	.align		4
.L_55:
        /*0138*/ 	.byte	0x04, 0x17
        /*013a*/ 	.short	(.L_57 - .L_56)
.L_56:
        /*013c*/ 	.word	0x00000000
        /*0140*/ 	.short	0x0006
        /*0142*/ 	.short	0x002c
        /*0144*/ 	.byte	0x00, 0xf0, 0x11, 0x00


	//----- nvinfo : EIATTR_KPARAM_INFO
	.align		4
.L_57:
        /*0148*/ 	.byte	0x04, 0x17
        /*014a*/ 	.short	(.L_59 - .L_58)
.L_58:
        /*014c*/ 	.word	0x00000000
        /*0150*/ 	.short	0x0005
        /*0152*/ 	.short	0x0028
        /*0154*/ 	.byte	0x00, 0xf0, 0x11, 0x00


	//----- nvinfo : EIATTR_KPARAM_INFO
	.align		4
.L_59:
        /*0158*/ 	.byte	0x04, 0x17
        /*015a*/ 	.short	(.L_61 - .L_60)
.L_60:
        /*015c*/ 	.word	0x00000000
        /*0160*/ 	.short	0x0004
        /*0162*/ 	.short	0x0020
        /*0164*/ 	.byte	0x00, 0xf4, 0x21, 0x00


	//----- nvinfo : EIATTR_KPARAM_INFO
	.align		4
.L_61:
        /*0168*/ 	.byte	0x04, 0x17
        /*016a*/ 	.short	(.L_63 - .L_62)
.L_62:
        /*016c*/ 	.word	0x00000000
        /*0170*/ 	.short	0x0003
        /*0172*/ 	.short	0x0018
        /*0174*/ 	.byte	0x00, 0xf4, 0x21, 0x00


	//----- nvinfo : EIATTR_KPARAM_INFO
	.align		4
.L_63:
        /*0178*/ 	.byte	0x04, 0x17
        /*017a*/ 	.short	(.L_65 - .L_64)
.L_64:
        /*017c*/ 	.word	0x00000000
        /*0180*/ 	.short	0x0002
        /*0182*/ 	.short	0x0010
        /*0184*/ 	.byte	0x00, 0xf4, 0x21, 0x00


	//----- nvinfo : EIATTR_KPARAM_INFO
	.align		4
.L_65:
        /*0188*/ 	.byte	0x04, 0x17
        /*018a*/ 	.short	(.L_67 - .L_66)
.L_66:
        /*018c*/ 	.word	0x00000000
        /*0190*/ 	.short	0x0001
        /*0192*/ 	.short	0x0008
        /*0194*/ 	.byte	0x00, 0xf4, 0x21, 0x00


	//----- nvinfo : EIATTR_KPARAM_INFO
	.align		4
.L_67:
        /*0198*/ 	.byte	0x04, 0x17
        /*019a*/ 	.short	(.L_69 - .L_68)
.L_68:
        /*019c*/ 	.word	0x00000000
        /*01a0*/ 	.short	0x0000
        /*01a2*/ 	.short	0x0000
        /*01a4*/ 	.byte	0x00, 0xf4, 0x21, 0x00


	//----- nvinfo : EIATTR_AT_ENTRY_FRAGMENTS
	.align		4
.L_69:
        /*01a8*/ 	.byte	0x04, 0x4f
        /*01aa*/ 	.short	(.L_71 - .L_70)


	//   ....[0]....
.L_70:
        /*01ac*/ 	.word	0x00000004


	//----- nvinfo : EIATTR_RESERVED_SMEM_USED
	.align		4
.L_71:
        /*01b0*/ 	.byte	0x01, 0x41
	.zero		2


	//----- nvinfo : EIATTR_SPARSE_MMA_MASK
	.align		4
        /*01b4*/ 	.byte	0x03, 0x50
        /*01b6*/ 	.short	0x0000


	//----- nvinfo : EIATTR_TCGEN05_1CTA_USED
	.align		4
        /*01b8*/ 	.byte	0x01, 0x51
	.zero		2


	//----- nvinfo : EIATTR_MAXREG_COUNT
	.align		4
        /*01bc*/ 	.byte	0x03, 0x1b
        /*01be*/ 	.short	0x00ff


	//----- nvinfo : EIATTR_NUM_BARRIERS
	.align		4
        /*01c0*/ 	.byte	0x02, 0x4c
        /*01c2*/ 	.byte	0x01
	.zero		1


	//----- nvinfo : EIATTR_INT_WARP_WIDE_INSTR_OFFSETS
	.align		4
        /*01c4*/ 	.byte	0x04, 0x31
        /*01c6*/ 	.short	(.L_73 - .L_72)


	//   ....[0]....
.L_72:
        /*01c8*/ 	.word	0x00001120


	//   ....[1]....
        /*01cc*/ 	.word	0x00001130


	//   ....[2]....
        /*01d0*/ 	.word	0x00001480


	//   ....[3]....
        /*01d4*/ 	.word	0x00001560


	//   ....[4]....
        /*01d8*/ 	.word	0x00003420


	//   ....[5]....
        /*01dc*/ 	.word	0x00006ea0


	//   ....[6]....
        /*01e0*/ 	.word	0x00006ef0


	//----- nvinfo : EIATTR_COOP_GROUP_MASK_REGIDS
	.align		4
.L_73:
        /*01e4*/ 	.byte	0x04, 0x29
        /*01e6*/ 	.short	(.L_75 - .L_74)


	//   ....[0]....
.L_74:
        /*01e8*/ 	.word	0xffffffff


	//   ....[1]....
        /*01ec*/ 	.word	0xffffffff


	//   ....[2]....
        /*01f0*/ 	.word	0xffffffff


	//   ....[3]....
        /*01f4*/ 	.word	0xffffffff


	//----- nvinfo : EIATTR_COOP_GROUP_INSTR_OFFSETS
	.align		4
.L_75:
        /*01f8*/ 	.byte	0x04, 0x28
        /*01fa*/ 	.short	(.L_77 - .L_76)


	//   ....[0]....
.L_76:
        /*01fc*/ 	.word	0x00000060


	//   ....[1]....
        /*0200*/ 	.word	0x00000320


	//   ....[2]....
        /*0204*/ 	.word	0x00006d30


	//   ....[3]....
        /*0208*/ 	.word	0x00006fa0


	//----- nvinfo : EIATTR_VRC_CTA_INIT_COUNT
	.align		4
.L_77:
        /*020c*/ 	.byte	0x02, 0x4a
        /*020e*/ 	.byte	0x80
	.zero		1


	//----- nvinfo : EIATTR_MBARRIER_INSTR_OFFSETS
	.align		4
        /*0210*/ 	.byte	0x04, 0x39
        /*0212*/ 	.short	(.L_79 - .L_78)


	//   ....[0]....
.L_78:
        /*0214*/ 	.word	0x000013f0
        /*0218*/ 	.word	0x000000ff
        /*021c*/ 	.word	0x00005800
        /*0220*/ 	.short	0x0100
        /*0222*/ 	.byte	0x09
	.zero		1


	//   ....[1]....
        /*0224*/ 	.word	0x00001550
        /*0228*/ 	.word	0x000000ff
        /*022c*/ 	.word	0x00005808
        /*0230*/ 	.short	0x0100
        /*0232*/ 	.byte	0x09
	.zero		1


	//   ....[2]....
        /*0234*/ 	.word	0x000015e0
        /*0238*/ 	.word	0x000000ff
        /*023c*/ 	.word	0x00004800
        /*0240*/ 	.short	0x0100
        /*0242*/ 	.byte	0x09
	.zero		1


	//   ....[3]....
        /*0244*/ 	.word	0x00001860
        /*0248*/ 	.word	0x000000ff
        /*024c*/ 	.word	0x00004800
        /*0250*/ 	.short	0x010a
        /*0252*/ 	.byte	0x09
	.zero		1


	//   ....[4]....
        /*0254*/ 	.word	0x000019d0
        /*0258*/ 	.word	0x000000ff
        /*025c*/ 	.word	0x00004800
        /*0260*/ 	.short	0x0108
        /*0262*/ 	.byte	0x09
	.zero		1


	//   ....[5]....
        /*0264*/ 	.word	0x00003620
        /*0268*/ 	.word	0x000000ff
        /*026c*/ 	.word	0x00005810
        /*0270*/ 	.short	0x0100
        /*0272*/ 	.byte	0x09
	.zero		1


	//   ....[6]....
        /*0274*/ 	.word	0x00003810
        /*0278*/ 	.word	0x000000ff
        /*027c*/ 	.word	0x00005810
        /*0280*/ 	.short	0x010a
        /*0282*/ 	.byte	0x09
	.zero		1


	//   ....[7]....
        /*0284*/ 	.word	0x00004090
        /*0288*/ 	.word	0x000000ff
        /*028c*/ 	.word	0x00005810
        /*0290*/ 	.short	0x0108
        /*0292*/ 	.byte	0x09
	.zero		1


	//   ....[8]....
        /*0294*/ 	.word	0x000040f0
        /*0298*/ 	.word	0x000000ff
        /*029c*/ 	.word	0x00000000
        /*02a0*/ 	.short	0x010a
        /*02a2*/ 	.byte	0x21
	.zero		1


	//   ....[9]....
        /*02a4*/ 	.word	0x00005820
        /*02a8*/ 	.word	0x000000ff
        /*02ac*/ 	.word	0x00000000
        /*02b0*/ 	.short	0x010a
        /*02b2*/ 	.byte	0x21
	.zero		1


	//   ....[10]....
        /*02b4*/ 	.word	0x00005970
        /*02b8*/ 	.word	0x000000ff
        /*02bc*/ 	.word	0x00005800
        /*02c0*/ 	.short	0x0108
        /*02c2*/ 	.byte	0x09
	.zero		1


	//   ....[11]....
        /*02c4*/ 	.word	0x00005a70
        /*02c8*/ 	.word	0x000000ff
        /*02cc*/ 	.word	0x00005808
        /*02d0*/ 	.short	0x0108
        /*02d2*/ 	.byte	0x09
	.zero		1


	//   ....[12]....
        /*02d4*/ 	.word	0x00006fc0
        /*02d8*/ 	.word	0x000000ff
        /*02dc*/ 	.word	0x00004800
        /*02e0*/ 	.short	0x010a
        /*02e2*/ 	.byte	0x09
	.zero		1


	//   ....[13]....
        /*02e4*/ 	.word	0x00006ff0
        /*02e8*/ 	.word	0x000000ff
        /*02ec*/ 	.word	0x00005810
        /*02f0*/ 	.short	0x010a
        /*02f2*/ 	.byte	0x09
	.zero		1


	//   ....[14]....
        /*02f4*/ 	.word	0x00007020
        /*02f8*/ 	.word	0x000000ff
        /*02fc*/ 	.word	0x00000000
        /*0300*/ 	.short	0x010a
        /*0302*/ 	.byte	0x21
	.zero		1


	//   ....[15]....
        /*0304*/ 	.word	0x00007050
        /*0308*/ 	.word	0x000000ff
        /*030c*/ 	.word	0x00000000
        /*0310*/ 	.short	0x010a
        /*0312*/ 	.byte	0x21
	.zero		1


	//----- nvinfo : EIATTR_NUM_MBARRIERS
	.align		4
.L_79:
        /*0314*/ 	.byte	0x03, 0x38
        /*0316*/ 	.short	0xffff


	//----- nvinfo : EIATTR_EXIT_INSTR_OFFSETS
	.align		4
        /*0318*/ 	.byte	0x04, 0x1c
        /*031a*/ 	.short	(.L_81 - .L_80)


	//   ....[0]....
.L_80:
        /*031c*/ 	.word	0x00006fb0


	//----- nvinfo : EIATTR_REQNTID
	.align		4
.L_81:
        /*0320*/ 	.byte	0x04, 0x10
        /*0322*/ 	.short	(.L_83 - .L_82)
.L_82:
        /*0324*/ 	.word	0x00000100
        /*0328*/ 	.word	0x00000001
        /*032c*/ 	.word	0x00000001


	//----- nvinfo : EIATTR_CRS_STACK_SIZE
	.align		4
.L_83:
        /*0330*/ 	.byte	0x04, 0x1e
        /*0332*/ 	.short	(.L_85 - .L_84)
.L_84:
        /*0334*/ 	.word	0x00000000


	//----- nvinfo : EIATTR_CBANK_PARAM_SIZE
	.align		4
.L_85:
        /*0338*/ 	.byte	0x03, 0x19
        /*033a*/ 	.short	0x0088


	//----- nvinfo : EIATTR_PARAM_CBANK
	.align		4
        /*033c*/ 	.byte	0x04, 0x0a
        /*033e*/ 	.short	(.L_87 - .L_86)
	.align		4
.L_86:
        /*0340*/ 	.word	index@(.nv.constant0.attn_fwd)
        /*0344*/ 	.short	0x0380
        /*0346*/ 	.short	0x0088


	//----- nvinfo : EIATTR_SW_WAR
	.align		4
.L_87:
        /*0348*/ 	.byte	0x04, 0x36
        /*034a*/ 	.short	(.L_89 - .L_88)
.L_88:
        /*034c*/ 	.word	0x00000008
.L_89:


//--------------------- .nv.compat                --------------------------
	.section	.nv.compat,"",@"SHT_CUDA_COMPAT_INFO"
	.align	4
        /*0000*/ 	.byte	0x02, 0x02, 0x02, 0x00, 0x02, 0x05, 0x05, 0x00, 0x02, 0x03, 0x00, 0x00, 0x02, 0x06, 0x01, 0x00


//--------------------- .nv.callgraph             --------------------------
	.section	.nv.callgraph,"",@"SHT_CUDA_CALLGRAPH"
	.align	4
	.sectionentsize	8
	.align		4
        /*0000*/ 	.word	0x00000000
	.align		4
        /*0004*/ 	.word	0xffffffff
	.align		4
        /*0008*/ 	.word	0x00000000
	.align		4
        /*000c*/ 	.word	0xfffffffe
	.align		4
        /*0010*/ 	.word	0x00000000
	.align		4
        /*0014*/ 	.word	0xfffffffd
	.align		4
        /*0018*/ 	.word	0x00000000
	.align		4
        /*001c*/ 	.word	0xfffffffc


//--------------------- .nv.constant4             --------------------------
	.section	.nv.constant4,"a",@progbits
	.align	8
	.align		8
.nv.constant4:
        /*0000*/ 	.dword	_$_str


//--------------------- .text.attn_fwd            --------------------------
	.section	.text.attn_fwd,"ax",@progbits
	.align	128
        .global         attn_fwd
        .type           attn_fwd,@function
        .size           attn_fwd,(.L_x_31 - attn_fwd)
        .other          attn_fwd,@"STO_CUDA_ENTRY STV_DEFAULT"
attn_fwd:
.text.attn_fwd:
[----:B------:R-:W0:Y:S01]  /*0000*/  LDC R1, c[0x0][0x37c] ;  /* 0x0000df00ff017b82 */ /* 0x000e220000000800 */
[----:B------:R-:W1:Y:S02]  /*0010*/  S2R R0, SR_TID.X ;  /* 0x0000000000007919 */ /* 0x000e640000002100 */
[----:B-1----:R-:W-:-:S04]  /*0020*/  ISETP.GE.U32.AND P0, PT, R0, 0x20, PT ;  /* 0x000000200000780c */ /* 0x002fc80003f06070 */
[----:B------:R-:W-:-:S09]  /*0030*/  P2R R2, PR, RZ, 0x1 ;  /* 0x00000001ff027803 */ /* 0x000fd20000000000 */
[----:B------:R-:W-:Y:S05]  /*0040*/  @P0 BRA `(.L_x_0) ;  /* 0x0000000000b80947 */ /* 0x000fea0003800000 */
[----:B------:R-:W1:Y:S01]  /*0050*/  S2UR UR6, SR_CgaCtaId ;  /* 0x00000000000679c3 */ /* 0x000e620000008800 */
[----:B------:R-:W-:Y:S01]  /*0060*/  NOP ;  /* 0x0000000000007918 */ /* 0x000fe20000000000 */
[----:B------:R-:W-:Y:S02]  /*0070*/  UMOV UR4, 0x40 ;  /* 0x0000004000047882 */ /* 0x000fe40000000000 */
[----:B-1----:R-:W-:-:S09]  /*0080*/  ULEA UR4, UR6, UR4, 0x18 ;  /* 0x0000000406047291 */ /* 0x002fd2000f8ec0ff */
[----:B------:R-:W1:Y:S01]  /*0090*/  LDS.U8 R2, [UR4] ;  /* 0x00000004ff027984 */ /* 0x000e620008000000 */
[----:B------:R-:W-:Y:S02]  /*00a0*/  UMOV UR4, 0x400 ;  /* 0x0000040000047882 */ /* 0x000fe40000000000 */
[----:B------:R-:W-:Y:S01]  /*00b0*/  ULEA UR4, UR6, UR4, 0x18 ;  /* 0x0000000406047291 */ /* 0x000fe2000f8ec0ff */
[----:B-1----:R-:W-:-:S13]  /*00c0*/  ISETP.NE.AND P0, PT, R2, RZ, PT ;  /* 0x000000ff0200720c */ /* 0x002fda0003f05270 */
[----:B------:R-:W-:Y:S05]  /*00d0*/  @P0 BRA `(.L_x_1) ;  /* 0x00000000007c0947 */ /* 0x000fea0003800000 */
[----:B------:R-:W-:-:S13]  /*00e0*/  ELECT P0, URZ, PT ;  /* 0x0000000000ff782f */ /* 0x000fda0003800000 */
[----:B------:R-:W-:Y:S05]  /*00f0*/  @!P0 BRA `(.L_x_2) ;  /* 0x0000000000848947 */ /* 0x000fea0003800000 */
[----:B------:R-:W-:Y:S01]  /*0100*/  UMOV UR5, 0x8 ;  /* 0x0000000800057882 */ /* 0x000fe20000000000 */
[----:B------:R-:W-:Y:S02]  /*0110*/  IMAD.MOV.U32 R5, RZ, RZ, 0x1 ;  /* 0x00000001ff057424 */ /* 0x000fe400078e00ff */
[----:B------:R-:W-:Y:S02]  /*0120*/  IMAD.MOV.U32 R3, RZ, RZ, 0xff ;  /* 0x000000ffff037424 */ /* 0x000fe400078e00ff */
[----:B------:R-:W-:Y:S04]  /*0130*/  DEPBAR.LE SB1, 0x36 ;  /* 0x00009d800000791a */ /* 0x000fe80000000000 */
[----:B------:R-:W1:Y:S02]  /*0140*/  UTCATOMSWS.FIND_AND_SET.ALIGN UP0, UR5, UR5 ;  /* 0x00000005000575e3 */ /* 0x000e640008000800 */
[----:B-1----:R-:W-:-:S04]  /*0150*/  PLOP3.LUT P0, PT, PT, PT, UP0, 0x80, 0x8 ;  /* 0x000000000008781c */ /* 0x002fc80003f0f008 */
[----:B------:R-:W-:-:S04]  /*0160*/  SEL R2, RZ, 0xffffffff, !P0 ;  /* 0xffffffffff027807 */ /* 0x000fc80004000000 */
[----:B------:R-:W-:Y:S01]  /*0170*/  ISETP.NE.AND P0, PT, R2, RZ, PT ;  /* 0x000000ff0200720c */ /* 0x000fe20003f05270 */
[----:B------:R-:W-:-:S12]  /*0180*/  IMAD.U32 R2, RZ, RZ, UR5 ;  /* 0x00000005ff027e24 */ /* 0x000fd8000f8e00ff */
[----:B------:R-:W-:Y:S05]  /*0190*/  @P0 BRA `(.L_x_3) ;  /* 0x0000000000240947 */ /* 0x000fea0003800000 */
.L_x_4:
[----:B------:R-:W-:Y:S05]  /*01a0*/  NANOSLEEP 0x64 ;  /* 0x000000640000795d */ /* 0x000fea0003800000 */
[----:B------:R-:W-:-:S05]  /*01b0*/  UMOV UR5, 0x8 ;  /* 0x0000000800057882 */ /* 0x000fca0000000000 */
[----:B------:R-:W-:Y:S04]  /*01c0*/  DEPBAR.LE SB1, 0x36 ;  /* 0x00009d800000791a */ /* 0x000fe80000000000 */
[----:B------:R-:W1:Y:S02]  /*01d0*/  UTCATOMSWS.FIND_AND_SET.ALIGN UP0, UR5, UR5 ;  /* 0x00000005000575e3 */ /* 0x000e640008000800 */
[----:B-1----:R-:W-:-:S04]  /*01e0*/  PLOP3.LUT P0, PT, PT, PT, UP0, 0x80, 0x8 ;  /* 0x000000000008781c */ /* 0x002fc80003f0f008 */
[----:B------:R-:W-:-:S04]  /*01f0*/  SEL R2, RZ, 0xffffffff, !P0 ;  /* 0xffffffffff027807 */ /* 0x000fc80004000000 */
[----:B------:R-:W-:Y:S01]  /*0200*/  ISETP.NE.AND P0, PT, R2, RZ, PT ;  /* 0x000000ff0200720c */ /* 0x000fe20003f05270 */
[----:B------:R-:W-:-:S12]  /*0210*/  IMAD.U32 R2, RZ, RZ, UR5 ;  /* 0x00000005ff027e24 */ /* 0x000fd8000f8e00ff */
[----:B------:R-:W-:Y:S05]  /*0220*/  @!P0 BRA `(.L_x_4) ;  /* 0xfffffffc00dc8947 */ /* 0x000fea000383ffff */
.L_x_3:
[C---:B------:R-:W-:Y:S01]  /*0230*/  VIADD R4, R2.reuse, 0x10 ;  /* 0x0000001002047836 */ /* 0x040fe20000000000 */
[----:B------:R-:W-:Y:S01]  /*0240*/  UMOV UR5, 0x50 ;  /* 0x0000005000057882 */ /* 0x000fe20000000000 */
[----:B------:R-:W-:Y:S01]  /*0250*/  SHF.L.U32 R3, R3, R2, RZ ;  /* 0x0000000203037219 */ /* 0x000fe200000006ff */
[----:B------:R-:W-:Y:S01]  /*0260*/  ULEA UR5, UR6, UR5, 0x18 ;  /* 0x0000000506057291 */ /* 0x000fe2000f8ec0ff */
[----:B------:R-:W-:Y:S01]  /*0270*/  IMAD.SHL.U32 R2, R2, 0x20, RZ ;  /* 0x0000002002027824 */ /* 0x000fe200078e00ff */
[----:B------:R-:W-:-:S04]  /*0280*/  SHF.L.U32 R4, R5, R4, RZ ;  /* 0x0000000405047219 */ /* 0x000fc800000006ff */
[----:B------:R-:W-:-:S05]  /*0290*/  LOP3.LUT R3, R4, R3, RZ, 0xfc, !PT ;  /* 0x0000000304037212 */ /* 0x000fca00078efcff */
[----:B------:R1:W-:Y:S04]  /*02a0*/  ATOMS.OR RZ, [UR5], R3 ;  /* 0x00000003ffff798c */ /* 0x0003e8000b000005 */
[----:B------:R1:W-:Y:S01]  /*02b0*/  STS [UR4], R2 ;  /* 0x00000002ff007988 */ /* 0x0003e20008000804 */
[----:B------:R-:W-:Y:S05]  /*02c0*/  BRA `(.L_x_2) ;  /* 0x0000000000107947 */ /* 0x000fea0003800000 */
.L_x_1:
[----:B------:R-:W-:Y:S02]  /*02d0*/  MOV R3, 0xffffffff ;  /* 0xffffffff00037802 */ /* 0x000fe40000000f00 */
[----:B------:R-:W-:-:S03]  /*02e0*/  MOV R2, 0x310 ;  /* 0x0000031000027802 */ /* 0x000fc60000000f00 */
[----:B------:R1:W-:Y:S04]  /*02f0*/  STS [UR4], R3 ;  /* 0x00000003ff007988 */ /* 0x0003e80008000804 */
[----:B01----:R-:W-:Y:S05]  /*0300*/  CALL.REL.NOINC `($__internal_1_$__cuda_sm10x_tcgen05_guardrail_trap_phase_invalid_during_alloc) ;  /* 0x0000006c00687944 */ /* 0x003fea0003c00000 */
.L_x_2:
[----:B------:R-:W-:Y:S05]  /*0310*/  WARPSYNC.ALL ;  /* 0x0000000000007948 */ /* 0x000fea0003800000 */
[----:B------:R-:W-:Y:S01]  /*0320*/  NOP ;  /* 0x0000000000007918 */ /* 0x000fe20000000000 */
.L_x_0:
[----:B------:R-:W2:Y:S01]  /*0330*/  S2R R55, SR_CTAID.X ;  /* 0x0000000000377919 */ /* 0x000ea20000002500 */
[----:B------:R-:W3:Y:S01]  /*0340*/  S2UR UR8, SR_CTAID.Y ;  /* 0x00000000000879c3 */ /* 0x000ee20000002600 */
[----:B------:R-:W3:Y:S01]  /*0350*/  LDCU.64 UR4, c[0x0][0x3b0] ;  /* 0x00007600ff0477ac */ /* 0x000ee20008000a00 */
[----:B------:R-:W-:Y:S01]  /*0360*/  UMOV UR9, 0x400 ;  /* 0x0000040000097882 */ /* 0x000fe20000000000 */
[----:B------:R-:W4:Y:S05]  /*0370*/  LDCU.64 UR30, c[0x0][0x358] ;  /* 0x00006b00ff1e77ac */ /* 0x000f2a0008000a00 */
[----:B------:R-:W1:Y:S08]  /*0380*/  LDC.64 R6, c[0x0][0x380] ;  /* 0x0000e000ff067b82 */ /* 0x000e700000000a00 */
[----:B------:R-:W0:Y:S08]  /*0390*/  LDC R75, c[0x0][0x3b8] ;  /* 0x0000ee00ff4b7b82 */ /* 0x000e300000000800 */
[----:B------:R-:W0:Y:S01]  /*03a0*/  S2UR UR6, SR_CgaCtaId ;  /* 0x00000000000679c3 */ /* 0x000e220000008800 */
[----:B---3--:R-:W-:-:S04]  /*03b0*/  UIMAD UR4, UR8, UR4, URZ ;  /* 0x00000004080472a4 */ /* 0x008fc8000f8e02ff */
[----:B------:R-:W-:Y:S01]  /*03c0*/  USHF.L.U32 UR7, UR4, 0x1, URZ ;  /* 0x0000000104077899 */ /* 0x000fe200080006ff */
[----:B-12---:R-:W-:-:S05]  /*03d0*/  PRMT R2, R0, 0x6540, R55 ;  /* 0x0000654000027816 */ /* 0x006fca0000000037 */
[----:B------:R-:W-:Y:S01]  /*03e0*/  IMAD R3, R2, UR5, RZ ;  /* 0x0000000502037c24 */ /* 0x000fe2000f8e02ff */
[----:B------:R-:W-:-:S03]  /*03f0*/  UIMAD.WIDE UR4, UR4, 0x2, URZ ;  /* 0x00000002040478a5 */ /* 0x000fc6000f8e02ff */
[C---:B------:R-:W-:Y:S02]  /*0400*/  IMAD.SHL.U32 R23, R3.reuse, 0x2, RZ ;  /* 0x0000000203177824 */ /* 0x040fe400078e00ff */
[----:B------:R-:W-:-:S03]  /*0410*/  IMAD.HI R4, R3, 0x2, RZ ;  /* 0x0000000203047827 */ /* 0x000fc600078e02ff */
[----:B------:R-:W-:Y:S01]  /*0420*/  IADD3 R22, P0, P1, R23, UR7, R6 ;  /* 0x0000000717167c10 */ /* 0x000fe2000f91e006 */
[C---:B0-----:R-:W-:Y:S02]  /*0430*/  IMAD R25, R75.reuse, 0x22, RZ ;  /* 0x000000224b197824 */ /* 0x041fe400078e02ff */
[C---:B------:R-:W-:Y:S01]  /*0440*/  IMAD.SHL.U32 R11, R75.reuse, 0x8, RZ ;  /* 0x000000084b0b7824 */ /* 0x040fe200078e00ff */
[----:B------:R-:W-:Y:S01]  /*0450*/  IADD3.X R23, PT, PT, R4, UR5, R7, P0, P1 ;  /* 0x0000000504177c10 */ /* 0x000fe200087e2407 */
[----:B------:R-:W-:Y:S01]  /*0460*/  BAR.SYNC.DEFER_BLOCKING 0x0 ;  /* 0x0000000000007b1d */ /* 0x000fe20000010000 */
[C---:B------:R-:W-:Y:S01]  /*0470*/  IMAD.SHL.U32 R19, R75.reuse, 0x10, RZ ;  /* 0x000000104b137824 */ /* 0x040fe200078e00ff */
[CC--:B------:R-:W-:Y:S01]  /*0480*/  LEA R24, P5, R75.reuse, R22.reuse, 0x4 ;  /* 0x000000164b187211 */ /* 0x0c0fe200078a20ff */
[C---:B------:R-:W-:Y:S01]  /*0490*/  IMAD R15, R75.reuse, 0xc, RZ ;  /* 0x0000000c4b0f7824 */ /* 0x040fe200078e02ff */
[CC--:B------:R-:W-:Y:S01]  /*04a0*/  LEA R18, P4, R75.reuse, R22.reuse, 0x5 ;  /* 0x000000164b127211 */ /* 0x0c0fe200078828ff */
[C---:B------:R-:W-:Y:S01]  /*04b0*/  IMAD R21, R75.reuse, 0x18, RZ ;  /* 0x000000184b157824 */ /* 0x040fe200078e02ff */
[----:B------:R-:W-:Y:S01]  /*04c0*/  ULEA UR9, UR6, UR9, 0x18 ;  /* 0x0000000906097291 */ /* 0x000fe2000f8ec0ff */
[----:B------:R-:W-:Y:S01]  /*04d0*/  IMAD R13, R75, 0x6, RZ ;  /* 0x000000064b0d7824 */ /* 0x000fe200078e02ff */
[-C--:B------:R-:W-:Y:S01]  /*04e0*/  IADD3 R6, P2, PT, R25, R22.reuse, RZ ;  /* 0x0000001619067210 */ /* 0x080fe20007f5e0ff */
[----:B------:R-:W-:Y:S01]  /*04f0*/  IMAD R31, R75, 0x30, RZ ;  /* 0x000000304b1f7824 */ /* 0x000fe200078e02ff */
[-C--:B------:R-:W-:Y:S01]  /*0500*/  LEA.HI.X.SX32 R25, R11, R23.reuse, 0x1, P5 ;  /* 0x000000170b197211 */ /* 0x080fe200028f0eff */
[----:B------:R-:W-:Y:S01]  /*0510*/  IMAD.SHL.U32 R7, R75, 0x2, RZ ;  /* 0x000000024b077824 */ /* 0x000fe200078e00ff */
[-C--:B------:R-:W-:Y:S01]  /*0520*/  LEA.HI.X.SX32 R19, R19, R23.reuse, 0x1, P4 ;  /* 0x0000001713137211 */ /* 0x080fe200020f0eff */
[----:B------:R-:W-:Y:S01]  /*0530*/  IMAD R5, R75, 0x3, RZ ;  /* 0x000000034b057824 */ /* 0x000fe200078e02ff */
[-C--:B------:R-:W-:Y:S01]  /*0540*/  IADD3 R12, P5, PT, R15, R22.reuse, RZ ;  /* 0x000000160f0c7210 */ /* 0x080fe20007fbe0ff */
[----:B------:R-:W-:Y:S01]  /*0550*/  IMAD R27, R75, 0x24, RZ ;  /* 0x000000244b1b7824 */ /* 0x000fe200078e02ff */
[-C--:B------:R-:W-:Y:S01]  /*0560*/  IADD3 R14, P4, PT, R21, R22.reuse, RZ ;  /* 0x00000016150e7210 */ /* 0x080fe20007f9e0ff */
[----:B------:R-:W-:Y:S01]  /*0570*/  IMAD R37, R75, 0xa, RZ ;  /* 0x0000000a4b257824 */ /* 0x000fe200078e02ff */
[-C--:B------:R-:W-:Y:S01]  /*0580*/  IADD3 R10, P0, PT, R13, R22.reuse, RZ ;  /* 0x000000160d0a7210 */ /* 0x080fe20007f1e0ff */
[----:B------:R-:W-:Y:S01]  /*0590*/  IMAD R43, R75, 0xe, RZ ;  /* 0x0000000e4b2b7824 */ /* 0x000fe200078e02ff */
[-C--:B------:R-:W-:Y:S01]  /*05a0*/  IADD3 R4, P3, PT, R31, R22.reuse, RZ ;  /* 0x000000161f047210 */ /* 0x080fe20007f7e0ff */
[----:B------:R-:W-:Y:S01]  /*05b0*/  IMAD R29, R75, 0x26, RZ ;  /* 0x000000264b1d7824 */ /* 0x000fe200078e02ff */
[-C--:B------:R-:W-:Y:S01]  /*05c0*/  LEA.HI.X.SX32 R13, R13, R23.reuse, 0x1, P5 ;  /* 0x000000170d0d7211 */ /* 0x080fe200028f0eff */
[----:B------:R-:W-:Y:S01]  /*05d0*/  IMAD.SHL.U32 R9, R75, 0x4, RZ ;  /* 0x000000044b097824 */ /* 0x000fe200078e00ff */
[-C--:B------:R-:W-:Y:S01]  /*05e0*/  LEA.HI.X.SX32 R15, R15, R23.reuse, 0x1, P4 ;  /* 0x000000170f0f7211 */ /* 0x080fe200020f0eff */
[----:B------:R-:W0:Y:S01]  /*05f0*/  LDS R54, [UR9] ;  /* 0x00000009ff367984 */ /* 0x000e220008000800 */
[-C--:B------:R-:W-:Y:S01]  /*0600*/  IADD3 R20, P5, PT, R7, R22.reuse, RZ ;  /* 0x0000001607147210 */ /* 0x080fe20007fbe0ff */
[C---:B------:R-:W-:Y:S01]  /*0610*/  IMAD R17, R75.reuse, 0x5, RZ ;  /* 0x000000054b117824 */ /* 0x040fe200078e02ff */
[-C--:B------:R-:W-:Y:S01]  /*0620*/  LEA R26, P4, R75, R22.reuse, 0x2 ;  /* 0x000000164b1a7211 */ /* 0x080fe200078810ff */
[----:B------:R-:W-:Y:S01]  /*0630*/  BAR.SYNC.DEFER_BLOCKING 0x0 ;  /* 0x0000000000007b1d */ /* 0x000fe20000010000 */
[-C--:B------:R-:W-:Y:S01]  /*0640*/  LEA.HI.X.SX32 R11, R5, R23.reuse, 0x1, P0 ;  /* 0x00000017050b7211 */ /* 0x080fe200000f0eff */
[----:B------:R-:W-:Y:S01]  /*0650*/  IMAD R33, R75, 0x7, RZ ;  /* 0x000000074b217824 */ /* 0x000fe200078e02ff */
[-C--:B------:R-:W-:Y:S01]  /*0660*/  IADD3 R8, P1, PT, R27, R22.reuse, RZ ;  /* 0x000000161b087210 */ /* 0x080fe20007f3e0ff */
[----:B------:R-:W-:Y:S01]  /*0670*/  IMAD R49, R75, 0x12, RZ ;  /* 0x000000124b317824 */ /* 0x000fe200078e02ff */
[-C--:B------:R-:W-:Y:S01]  /*0680*/  LEA.HI.X.SX32 R5, R21, R23.reuse, 0x1, P3 ;  /* 0x0000001715057211 */ /* 0x080fe200018f0eff */
[C---:B------:R-:W-:Y:S01]  /*0690*/  IMAD R53, R75.reuse, 0x14, RZ ;  /* 0x000000144b357824 */ /* 0x040fe200078e02ff */
[CC--:B------:R-:W-:Y:S01]  /*06a0*/  LEA R28, P3, R75.reuse, R22.reuse, 0x3 ;  /* 0x000000164b1c7211 */ /* 0x0c0fe200078618ff */
[C---:B------:R-:W-:Y:S01]  /*06b0*/  IMAD R59, R75.reuse, 0x16, RZ ;  /* 0x000000164b3b7824 */ /* 0x040fe200078e02ff */
[CC--:B------:R-:W-:Y:S01]  /*06c0*/  LEA.HI.X.SX32 R21, R75.reuse, R23.reuse, 0x1, P5 ;  /* 0x000000174b157211 */ /* 0x0c0fe200028f0eff */
[----:B------:R-:W-:Y:S01]  /*06d0*/  IMAD R35, R75, 0x9, RZ ;  /* 0x000000094b237824 */ /* 0x000fe200078e02ff */
        /* <DEDUP_REMOVED lines=9> */
[----:B------:R-:W-:Y:S01]  /*0770*/  IMAD R41, R75, 0xd, RZ ;  /* 0x0000000d4b297824 */ /* 0x000fe200078e02ff */
[-C--:B------:R-:W-:Y:S01]  /*0780*/  IADD3 R34, P3, PT, R49, R22.reuse, RZ ;  /* 0x0000001631227210 */ /* 0x080fe20007f7e0ff */
[----:B------:R-:W-:Y:S01]  /*0790*/  IMAD R45, R75, 0xf, RZ ;  /* 0x0000000f4b2d7824 */ /* 0x000fe200078e02ff */
[-C--:B------:R-:W-:Y:S01]  /*07a0*/  LEA.HI.X.SX32 R31, R17, R23.reuse, 0x1, P5 ;  /* 0x00000017111f7211 */ /* 0x080fe200028f0eff */
[----:B------:R-:W-:Y:S01]  /*07b0*/  IMAD R47, R75, 0x11, RZ ;  /* 0x000000114b2f7824 */ /* 0x000fe200078e02ff */
[-C--:B------:R-:W-:Y:S01]  /*07c0*/  LEA.HI.X.SX32 R33, R33, R23.reuse, 0x1, P4 ;  /* 0x0000001721217211 */ /* 0x080fe200020f0eff */
        /* <DEDUP_REMOVED lines=32> */
[----:B----4-:R1:W5:Y:S01]  /*09d0*/  LDG.E.U16 R3, desc[UR30][R22.64] ;  /* 0x0000001e16037981 */ /* 0x010362000c1e1500 */
[-C--:B------:R-:W-:Y:S01]  /*09e0*/  LEA.HI.X.SX32 R9, R49, R23.reuse, 0x1, P1 ;  /* 0x0000001731097211 */ /* 0x080fe200008f0eff */
[----:B------:R-:W-:Y:S01]  /*09f0*/  IMAD R71, R75, 0x1d, RZ ;  /* 0x0000001d4b477824 */ /* 0x000fe200078e02ff */
[-C--:B------:R-:W-:Y:S01]  /*0a00*/  IADD3 R56, P1, PT, R83, R22.reuse, RZ ;  /* 0x0000001653387210 */ /* 0x080fe20007f3e0ff */
[----:B------:R-:W-:Y:S01]  /*0a10*/  IMAD R75, R75, 0x1f, RZ ;  /* 0x0000001f4b4b7824 */ /* 0x000fe200078e02ff */
[-C--:B------:R-:W-:Y:S01]  /*0a20*/  LEA.HI.X.SX32 R17, R51, R23.reuse, 0x1, P0 ;  /* 0x0000001733117211 */ /* 0x080fe200000f0eff */
[----:B------:R-:W5:Y:S01]  /*0a30*/  LDG.E.U16 R24, desc[UR30][R24.64] ;  /* 0x0000001e18187981 */ /* 0x000f62000c1e1500 */
[----:B------:R-:W-:Y:S01]  /*0a40*/  LEA.HI.X.SX32 R47, R53, R23, 0x1, P3 ;  /* 0x00000017352f7211 */ /* 0x000fe200018f0eff */
[----:B------:R-:W2:Y:S01]  /*0a50*/  LDCU UR4, c[0x0][0x3c8] ;  /* 0x00007900ff0477ac */ /* 0x000ea20008000800 */
[-C--:B------:R-:W-:Y:S01]  /*0a60*/  IADD3 R58, P0, PT, R85, R22.reuse, RZ ;  /* 0x00000016553a7210 */ /* 0x080fe20007f1e0ff */
[----:B------:R-:W5:Y:S01]  /*0a70*/  LDG.E.U16 R20, desc[UR30][R20.64] ;  /* 0x0000001e14147981 */ /* 0x000f62000c1e1500 */
[----:B------:R-:W-:-:S02]  /*0a80*/  IADD3 R60, P3, PT, R87, R22, RZ ;  /* 0x00000016573c7210 */ /* 0x000fc40007f7e0ff */
[-C--:B------:R-:W-:Y:S01]  /*0a90*/  LEA.HI.X.SX32 R49, R57, R23.reuse, 0x1, P5 ;  /* 0x0000001739317211 */ /* 0x080fe200028f0eff */
[----:B------:R-:W5:Y:S01]  /*0aa0*/  LDG.E.U16 R26, desc[UR30][R26.64] ;  /* 0x0000001e1a1a7981 */ /* 0x000f62000c1e1500 */
[-C--:B------:R-:W-:Y:S02]  /*0ab0*/  LEA.HI.X.SX32 R51, R59, R23.reuse, 0x1, P4 ;  /* 0x000000173b337211 */ /* 0x080fe400020f0eff */
[----:B------:R-:W-:Y:S01]  /*0ac0*/  LEA.HI.X.SX32 R53, R61, R23, 0x1, P2 ;  /* 0x000000173d357211 */ /* 0x000fe200010f0eff */
[----:B------:R-:W5:Y:S01]  /*0ad0*/  LDG.E.U16 R28, desc[UR30][R28.64] ;  /* 0x0000001e1c1c7981 */ /* 0x000f62000c1e1500 */
[-C--:B------:R-:W-:Y:S02]  /*0ae0*/  IADD3 R62, P5, PT, R89, R22.reuse, RZ ;  /* 0x00000016593e7210 */ /* 0x080fe40007fbe0ff */
[-C--:B------:R-:W-:Y:S01]  /*0af0*/  IADD3 R64, P4, PT, R91, R22.reuse, RZ ;  /* 0x000000165b407210 */ /* 0x080fe20007f9e0ff */
[----:B------:R-:W5:Y:S01]  /*0b00*/  LDG.E.U16 R30, desc[UR30][R30.64] ;  /* 0x0000001e1e1e7981 */ /* 0x000f62000c1e1500 */
[----:B------:R-:W-:-:S02]  /*0b10*/  IADD3 R66, P2, PT, R93, R22, RZ ;  /* 0x000000165d427210 */ /* 0x000fc40007f5e0ff */
[-C--:B------:R-:W-:Y:S01]  /*0b20*/  LEA.HI.X.SX32 R57, R63, R23.reuse, 0x1, P1 ;  /* 0x000000173f397211 */ /* 0x080fe200008f0eff */
[----:B------:R-:W5:Y:S01]  /*0b30*/  LDG.E.U16 R32, desc[UR30][R32.64] ;  /* 0x0000001e20207981 */ /* 0x000f62000c1e1500 */
[----:B-1----:R-:W-:Y:S02]  /*0b40*/  IADD3 R22, P1, PT, R95, R22, RZ ;  /* 0x000000165f167210 */ /* 0x002fe40007f3e0ff */
[-C--:B------:R-:W-:Y:S01]  /*0b50*/  LEA.HI.X.SX32 R59, R65, R23.reuse, 0x1, P0 ;  /* 0x00000017413b7211 */ /* 0x080fe200000f0eff */
[----:B------:R-:W5:Y:S01]  /*0b60*/  LDG.E.U16 R34, desc[UR30][R34.64] ;  /* 0x0000001e22227981 */ /* 0x000f62000c1e1500 */
[-C--:B------:R-:W-:Y:S02]  /*0b70*/  LEA.HI.X.SX32 R61, R67, R23.reuse, 0x1, P3 ;  /* 0x00000017433d7211 */ /* 0x080fe400018f0eff */
[-C--:B------:R-:W-:Y:S01]  /*0b80*/  LEA.HI.X.SX32 R63, R69, R23.reuse, 0x1, P5 ;  /* 0x00000017453f7211 */ /* 0x080fe200028f0eff */
[----:B------:R-:W5:Y:S01]  /*0b90*/  LDG.E.U16 R40, desc[UR30][R40.64] ;  /* 0x0000001e28287981 */ /* 0x000f62000c1e1500 */
[----:B------:R-:W-:-:S02]  /*0ba0*/  LEA.HI.X.SX32 R65, R71, R23, 0x1, P4 ;  /* 0x0000001747417211 */ /* 0x000fc400020f0eff */
[-C--:B------:R-:W-:Y:S01]  /*0bb0*/  LEA.HI.X.SX32 R67, R73, R23.reuse, 0x1, P2 ;  /* 0x0000001749437211 */ /* 0x080fe200010f0eff */
[----:B------:R-:W5:Y:S01]  /*0bc0*/  LDG.E.U16 R42, desc[UR30][R42.64] ;  /* 0x0000001e2a2a7981 */ /* 0x000f62000c1e1500 */
[----:B------:R-:W-:Y:S01]  /*0bd0*/  LEA.HI.X.SX32 R23, R75, R23, 0x1, P1 ;  /* 0x000000174b177211 */ /* 0x000fe200008f0eff */
[----:B------:R-:W1:Y:S02]  /*0be0*/  LDC.64 R72, c[0x0][0x388] ;  /* 0x0000e200ff487b82 */ /* 0x000e640000000a00 */
[----:B------:R-:W5:Y:S04]  /*0bf0*/  LDG.E.U16 R44, desc[UR30][R44.64] ;  /* 0x0000001e2c2c7981 */ /* 0x000f68000c1e1500 */
        /* <DEDUP_REMOVED lines=13> */
[----:B------:R3:W5:Y:S04]  /*0cd0*/  LDG.E.U16 R68, desc[UR30][R4.64] ;  /* 0x0000001e04447981 */ /* 0x000768000c1e1500 */
[----:B------:R-:W5:Y:S04]  /*0ce0*/  LDG.E.U16 R10, desc[UR30][R10.64] ;  /* 0x0000001e0a0a7981 */ /* 0x000f68000c1e1500 */
[----:B------:R4:W5:Y:S01]  /*0cf0*/  LDG.E.U16 R19, desc[UR30][R36.64] ;  /* 0x0000001e24137981 */ /* 0x000962000c1e1500 */
[----:B---3--:R-:W-:-:S02]  /*0d00*/  SHF.R.U32.HI R5, RZ, 0x5, R0 ;  /* 0x00000005ff057819 */ /* 0x008fc40000011600 */
[----:B------:R-:W-:Y:S01]  /*0d10*/  LOP3.LUT R4, R0, 0x1f, RZ, 0xc0, !PT ;  /* 0x0000001f00047812 */ /* 0x000fe200078ec0ff */
[----:B------:R3:W5:Y:S04]  /*0d20*/  LDG.E.U16 R39, desc[UR30][R38.64] ;  /* 0x0000001e26277981 */ /* 0x000768000c1e1500 */
[----:B------:R2:W5:Y:S01]  /*0d30*/  LDG.E.U16 R11, desc[UR30][R6.64] ;  /* 0x0000001e060b7981 */ /* 0x000562000c1e1500 */
[----:B----4-:R-:W4:Y:S01]  /*0d40*/  LDC.64 R36, c[0x0][0x3c0] ;  /* 0x0000f000ff247b82 */ /* 0x010f220000000a00 */
[----:B------:R-:W-:Y:S02]  /*0d50*/  R2UR UR23, R5 ;  /* 0x00000000051772ca */ /* 0x000fe400000e0000 */
[----:B------:R0:W5:Y:S01]  /*0d60*/  LDG.E.U16 R9, desc[UR30][R8.64] ;  /* 0x0000001e08097981 */ /* 0x000162000c1e1500 */
[----:B---3--:R-:W-:-:S03]  /*0d70*/  SHF.R.U32.HI R38, RZ, 0x5, R0 ;  /* 0x00000005ff267819 */ /* 0x008fc60000011600 */
[----:B------:R3:W5:Y:S01]  /*0d80*/  LDG.E.U16 R14, desc[UR30][R14.64] ;  /* 0x0000001e0e0e7981 */ /* 0x000762000c1e1500 */
[----:B--2---:R-:W-:Y:S01]  /*0d90*/  IMAD R6, R4, UR4, RZ ;  /* 0x0000000404067c24 */ /* 0x004fe2000f8e02ff */
[----:B------:R-:W-:Y:S02]  /*0da0*/  SGXT.U32 R38, R38, 0x3 ;  /* 0x000000032626781a */ /* 0x000fe40000000000 */
[----:B------:R2:W5:Y:S01]  /*0db0*/  LDG.E.U16 R12, desc[UR30][R12.64] ;  /* 0x0000001e0c0c7981 */ /* 0x000562000c1e1500 */
[C---:B------:R-:W-:Y:S02]  /*0dc0*/  IMAD.SHL.U32 R7, R6.reuse, 0x2, RZ ;  /* 0x0000000206077824 */ /* 0x040fe400078e00ff */
[----:B------:R-:W-:-:S04]  /*0dd0*/  IMAD.HI R6, R6, 0x2, RZ ;  /* 0x0000000206067827 */ /* 0x000fc800078e02ff */
[----:B----4-:R-:W-:-:S05]  /*0de0*/  IMAD R36, R36, UR8, RZ ;  /* 0x0000000824247c24 */ /* 0x010fca000f8e02ff */
[C---:B------:R-:W-:Y:S01]  /*0df0*/  SHF.L.U32 R5, R36.reuse, 0x1, RZ ;  /* 0x0000000124057819 */ /* 0x040fe200000006ff */
[----:B------:R-:W-:Y:S01]  /*0e00*/  IMAD.HI R36, R36, 0x2, RZ ;  /* 0x0000000224247827 */ /* 0x000fe200078e02ff */
[----:B------:R-:W-:Y:S02]  /*0e10*/  UIADD3 UR22, UPT, UPT, UR23, 0x18, URZ ;  /* 0x0000001817167890 */ /* 0x000fe4000fffe0ff */
[----:B-1----:R-:W-:Y:S01]  /*0e20*/  IADD3 R72, P0, P1, R7, R72, R5 ;  /* 0x0000004807487210 */ /* 0x002fe2000791e005 */
[----:B0-----:R-:W-:Y:S01]  /*0e30*/  IMAD R8, R38, R37, RZ ;  /* 0x0000002526087224 */ /* 0x001fe200078e02ff */
[C---:B------:R-:W-:Y:S01]  /*0e40*/  ISETP.GE.U32.AND P6, PT, R0.reuse, 0x20, PT ;  /* 0x000000200000780c */ /* 0x040fe20003fc6070 */
[----:B------:R-:W-:Y:S01]  /*0e50*/  IMAD.SHL.U32 R5, R0, 0x2, RZ ;  /* 0x0000000200057824 */ /* 0x000fe200078e00ff */
[----:B---3--:R-:W-:Y:S01]  /*0e60*/  IADD3.X R15, PT, PT, R6, R73, R36, P0, P1 ;  /* 0x00000049060f7210 */ /* 0x008fe200007e2424 */
[C---:B------:R-:W-:Y:S02]  /*0e70*/  IMAD R6, R37.reuse, 0x8, R8 ;  /* 0x0000000825067824 */ /* 0x040fe400078e0208 */
[----:B------:R-:W-:Y:S01]  /*0e80*/  IMAD R7, R37, UR22, RZ ;  /* 0x0000001625077c24 */ /* 0x000fe2000f8e02ff */
[----:B------:R-:W-:Y:S01]  /*0e90*/  LOP3.LUT R36, R5, 0x7e, RZ, 0xc0, !PT ;  /* 0x0000007e05247812 */ /* 0x000fe200078ec0ff */
[----:B------:R-:W-:Y:S01]  /*0ea0*/  IMAD R5, R37, 0x8, R6 ;  /* 0x0000000825057824 */ /* 0x000fe200078e0206 */
[----:B------:R-:W-:-:S02]  /*0eb0*/  LEA R76, P0, R8, R72, 0x1 ;  /* 0x00000048084c7211 */ /* 0x000fc400078008ff */
[-C--:B------:R-:W-:Y:S02]  /*0ec0*/  LEA R74, P1, R6, R72.reuse, 0x1 ;  /* 0x00000048064a7211 */ /* 0x080fe400078208ff */
[-C--:B------:R-:W-:Y:S02]  /*0ed0*/  LEA R70, P3, R7, R72.reuse, 0x1 ;  /* 0x0000004807467211 */ /* 0x080fe400078608ff */
[----:B--2---:R-:W-:Y:S02]  /*0ee0*/  LOP3.LUT R13, R0, 0xc0, RZ, 0xc0, !PT ;  /* 0x000000c0000d7812 */ /* 0x004fe400078ec0ff */
[C---:B------:R-:W-:Y:S02]  /*0ef0*/  LEA R72, P2, R5.reuse, R72, 0x1 ;  /* 0x0000004805487211 */ /* 0x040fe400078408ff */
[----:B------:R-:W-:Y:S02]  /*0f00*/  R2UR UR10, R54 ;  /* 0x00000000360a72ca */ /* 0x000fe400000e0000 */
[-C--:B------:R-:W-:Y:S01]  /*0f10*/  LEA.HI.X.SX32 R73, R5, R15.reuse, 0x1, P2 ;  /* 0x0000000f05497211 */ /* 0x080fe200010f0eff */
[----:B------:R-:W-:Y:S01]  /*0f20*/  IMAD R5, R13, 0x40, R36 ;  /* 0x000000400d057824 */ /* 0x000fe200078e0224 */
[----:B------:R-:W-:-:S02]  /*0f30*/  LEA.HI.X.SX32 R77, R8, R15, 0x1, P0 ;  /* 0x0000000f084d7211 */ /* 0x000fc400000f0eff */
[-C--:B------:R-:W-:Y:S02]  /*0f40*/  LEA.HI.X.SX32 R75, R6, R15.reuse, 0x1, P1 ;  /* 0x0000000f064b7211 */ /* 0x080fe400008f0eff */
[----:B------:R-:W-:Y:S01]  /*0f50*/  LEA.HI.X.SX32 R71, R7, R15, 0x1, P3 ;  /* 0x0000000f07477211 */ /* 0x000fe200018f0eff */
[----:B------:R-:W-:Y:S06]  /*0f60*/  @P6 BRA `(.L_x_5) ;  /* 0x0000000000186947 */ /* 0x000fec0003800000 */
[----:B------:R-:W-:Y:S01]  /*0f70*/  ELECT P0, URZ, PT ;  /* 0x0000000000ff782f */ /* 0x000fe20003800000 */
[----:B------:R-:W-:Y:S01]  /*0f80*/  IMAD.MOV.U32 R6, RZ, RZ, 0x1 ;  /* 0x00000001ff067424 */ /* 0x000fe200078e00ff */
[----:B------:R-:W-:Y:S01]  /*0f90*/  UMOV UR4, 0x40 ;  /* 0x0000004000047882 */ /* 0x000fe20000000000 */
[----:B------:R-:W-:Y:S01]  /*0fa0*/  UVIRTCOUNT.DEALLOC.SMPOOL 0x80 ;  /* 0x000000800000784c */ /* 0x000fe20000000000 */
[----:B------:R-:W-:-:S09]  /*0fb0*/  ULEA UR4, UR6, UR4, 0x18 ;  /* 0x0000000406047291 */ /* 0x000fd2000f8ec0ff */
[----:B------:R0:W-:Y:S03]  /*0fc0*/  @P0 STS.U8 [UR4], R6 ;  /* 0x00000006ff000988 */ /* 0x0001e60008000004 */
.L_x_5:
[----:B------:R-:W-:Y:S01]  /*0fd0*/  USHF.L.U32 UR4, UR23, 0x15, URZ ;  /* 0x0000001517047899 */ /* 0x000fe200080006ff */
[C---:B------:R-:W-:Y:S01]  /*0fe0*/  LOP3.LUT R7, R5.reuse, 0x10, RZ, 0x3c, !PT ;  /* 0x0000001005077812 */ /* 0x040fe200078e3cff */
[----:B------:R-:W-:Y:S01]  /*0ff0*/  ULOP3.LUT UR21, UR23, 0x4, URZ, 0xc0, !UPT ;  /* 0x0000000417157892 */ /* 0x000fe2000f8ec0ff */
[C---:B0-----:R-:W-:Y:S01]  /*1000*/  LOP3.LUT R6, R5.reuse, 0x20, RZ, 0x3c, !PT ;  /* 0x0000002005067812 */ /* 0x041fe200078e3cff */
[----:B------:R-:W-:Y:S01]  /*1010*/  ULOP3.LUT UR20, UR4, 0x600000, URZ, 0xc0, !UPT ;  /* 0x0060000004147892 */ /* 0x000fe2000f8ec0ff */
[----:B-----5:R-:W-:Y:S01]  /*1020*/  STS.U16 [R5+UR9+0x400], R24 ;  /* 0x0004001805007988 */ /* 0x020fe20008000409 */
[----:B------:R-:W-:Y:S01]  /*1030*/  LOP3.LUT R15, R5, 0x30, RZ, 0x3c, !PT ;  /* 0x00000030050f7812 */ /* 0x000fe200078e3cff */
[----:B------:R-:W-:Y:S01]  /*1040*/  UMOV UR4, 0x1 ;  /* 0x0000000100047882 */ /* 0x000fe20000000000 */
[----:B------:R-:W-:Y:S01]  /*1050*/  ULEA UR11, UR21, UR20, 0x3 ;  /* 0x00000014150b7291 */ /* 0x000fe2000f8e18ff */
[----:B------:R-:W-:Y:S01]  /*1060*/  STS.U16 [R5+UR9+0x800], R18 ;  /* 0x0008001205007988 */ /* 0x000fe20008000409 */
[----:B------:R-:W-:Y:S01]  /*1070*/  LOP3.LUT P2, RZ, R0, 0xff, RZ, 0xc0, !PT ;  /* 0x000000ff00ff7812 */ /* 0x000fe2000784c0ff */
[----:B------:R-:W-:Y:S01]  /*1080*/  IMAD.SHL.U32 R55, R55, 0x100, RZ ;  /* 0x0000010037377824 */ /* 0x000fe200078e00ff */
[----:B------:R-:W-:Y:S01]  /*1090*/  UIADD3 UR11, UPT, UPT, UR10, UR11, URZ ;  /* 0x0000000b0a0b7290 */ /* 0x000fe2000fffe0ff */
[----:B------:R-:W-:Y:S01]  /*10a0*/  STS.U16 [R5+UR9+0xc00], R68 ;  /* 0x000c004405007988 */ /* 0x000fe20008000409 */
[----:B------:R-:W-:Y:S01]  /*10b0*/  PRMT R8, RZ, 0x7610, R8 ;  /* 0x00007610ff087816 */ /* 0x000fe20000000008 */
[----:B------:R-:W0:Y:S01]  /*10c0*/  LDCU.64 UR12, c[0x0][0x3d0] ;  /* 0x00007a00ff0c77ac */ /* 0x000e220008000a00 */
[----:B------:R-:W-:Y:S01]  /*10d0*/  IADD3 R52, PT, PT, R55, 0x100, RZ ;  /* 0x0000010037347810 */ /* 0x000fe20007ffe0ff */
[----:B------:R1:W-:Y:S01]  /*10e0*/  STS.U16 [R5+UR9], R3 ;  /* 0x0000000305007988 */ /* 0x0003e20008000409 */
[----:B------:R-:W2:Y:S02]  /*10f0*/  LDC R43, c[0x0][0x3d8] ;  /* 0x0000f600ff2b7b82 */ /* 0x000ea40000000800 */
[----:B------:R-:W-:Y:S01]  /*1100*/  ISETP.GT.AND P0, PT, R52, RZ, PT ;  /* 0x000000ff3400720c */ /* 0x000fe20003f04270 */
[----:B------:R-:W-:Y:S02]  /*1110*/  STS.U16 [R7+UR9+0x80], R20 ;  /* 0x0000801407007988 */ /* 0x000fe40008000409 */
[----:B------:R-:W-:Y:S01]  /*1120*/  VOTEU.ALL UP0, P2 ;  /* 0x0000000000ff7886 */ /* 0x000fe20001000000 */
[----:B------:R-:W-:Y:S01]  /*1130*/  VOTEU.ALL UP1, P2 ;  /* 0x0000000000ff7886 */ /* 0x000fe20001020000 */
[----:B------:R-:W-:Y:S01]  /*1140*/  STS.U16 [R7+UR9+0x480], R34 ;  /* 0x0004802207007988 */ /* 0x000fe20008000409 */
[----:B-1----:R-:W-:-:S03]  /*1150*/  LOP3.LUT R3, R5, 0x40, RZ, 0x3c, !PT ;  /* 0x0000004005037812 */ /* 0x002fc600078e3cff */
[----:B------:R-:W-:Y:S01]  /*1160*/  STS.U16 [R7+UR9+0x880], R11 ;  /* 0x0008800b07007988 */ /* 0x000fe20008000409 */
[----:B------:R-:W-:-:S04]  /*1170*/  @!UP0 UIADD3 UR6, UPT, UPT, -UR4, 0x100000, URZ ;  /* 0x0010000004068890 */ /* 0x000fc8000fffe1ff */
[----:B------:R-:W-:Y:S02]  /*1180*/  @!UP0 USHF.L.U32 UR7, UR6, 0xb, URZ ;  /* 0x0000000b06078899 */ /* 0x000fe400080006ff */
[----:B------:R-:W-:Y:S01]  /*1190*/  @!UP0 USHF.L.U32 UR6, UR6, 0x1, URZ ;  /* 0x0000000106068899 */ /* 0x000fe200080006ff */
[----:B------:R1:W-:Y:S04]  /*11a0*/  STS.U16 [R7+UR9+0xc80], R56 ;  /* 0x000c803807007988 */ /* 0x0003e80008000409 */
[----:B------:R3:W-:Y:S04]  /*11b0*/  STS.U16 [R6+UR9+0x900], R9 ;  /* 0x0009000906007988 */ /* 0x0007e80008000409 */
[----:B------:R-:W-:Y:S01]  /*11c0*/  STS.U16 [R6+UR9+0x100], R26 ;  /* 0x0001001a06007988 */ /* 0x000fe20008000409 */
[----:B-1----:R-:W-:-:S03]  /*11d0*/  LOP3.LUT R7, R5, 0x50, RZ, 0x3c, !PT ;  /* 0x0000005005077812 */ /* 0x002fc600078e3cff */
[----:B------:R-:W-:Y:S01]  /*11e0*/  STS.U16 [R6+UR9+0x500], R19 ;  /* 0x0005001306007988 */ /* 0x000fe20008000409 */
[----:B---3--:R-:W-:-:S03]  /*11f0*/  LOP3.LUT R9, R5, 0x60, RZ, 0x3c, !PT ;  /* 0x0000006005097812 */ /* 0x008fc600078e3cff */
[----:B------:R1:W-:Y:S01]  /*1200*/  STS.U16 [R6+UR9+0xd00], R58 ;  /* 0x000d003a06007988 */ /* 0x0003e20008000409 */
[----:B------:R-:W-:-:S03]  /*1210*/  LOP3.LUT R5, R5, 0x70, RZ, 0x3c, !PT ;  /* 0x0000007005057812 */ /* 0x000fc600078e3cff */
[----:B------:R3:W-:Y:S04]  /*1220*/  STS.U16 [R15+UR9+0x180], R10 ;  /* 0x0001800a0f007988 */ /* 0x0007e80008000409 */
[----:B------:R-:W-:Y:S01]  /*1230*/  STS.U16 [R15+UR9+0x580], R39 ;  /* 0x000580270f007988 */ /* 0x000fe20008000409 */
[----:B-1----:R-:W-:-:S03]  /*1240*/  PRMT R6, RZ, 0x7610, R6 ;  /* 0x00007610ff067816 */ /* 0x002fc60000000006 */
[----:B------:R-:W-:Y:S01]  /*1250*/  STS.U16 [R15+UR9+0x980], R16 ;  /* 0x000980100f007988 */ /* 0x000fe20008000409 */
[----:B---3--:R-:W-:-:S03]  /*1260*/  PRMT R10, RZ, 0x7610, R10 ;  /* 0x00007610ff0a7816 */ /* 0x008fc6000000000a */
[----:B------:R-:W-:Y:S04]  /*1270*/  STS.U16 [R15+UR9+0xd80], R60 ;  /* 0x000d803c0f007988 */ /* 0x000fe80008000409 */
[----:B------:R-:W-:Y:S04]  /*1280*/  STS.U16 [R3+UR9+0x200], R28 ;  /* 0x0002001c03007988 */ /* 0x000fe80008000409 */
[----:B------:R-:W-:Y:S04]  /*1290*/  STS.U16 [R3+UR9+0x600], R14 ;  /* 0x0006000e03007988 */ /* 0x000fe80008000409 */
[----:B------:R-:W-:Y:S04]  /*12a0*/  STS.U16 [R3+UR9+0xa00], R46 ;  /* 0x000a002e03007988 */ /* 0x000fe80008000409 */
[----:B------:R1:W-:Y:S04]  /*12b0*/  STS.U16 [R3+UR9+0xe00], R62 ;  /* 0x000e003e03007988 */ /* 0x0003e80008000409 */
[----:B------:R-:W-:Y:S04]  /*12c0*/  STS.U16 [R7+UR9+0x280], R30 ;  /* 0x0002801e07007988 */ /* 0x000fe80008000409 */
[----:B------:R3:W-:Y:S01]  /*12d0*/  STS.U16 [R7+UR9+0x680], R40 ;  /* 0x0006802807007988 */ /* 0x0007e20008000409 */
[----:B-1----:R-:W-:-:S03]  /*12e0*/  P2R R3, PR, RZ, 0x4 ;  /* 0x00000004ff037803 */ /* 0x002fc60000000000 */
[----:B------:R-:W-:Y:S04]  /*12f0*/  STS.U16 [R7+UR9+0xa80], R48 ;  /* 0x000a803007007988 */ /* 0x000fe80008000409 */
[----:B------:R-:W-:Y:S01]  /*1300*/  STS.U16 [R7+UR9+0xe80], R64 ;  /* 0x000e804007007988 */ /* 0x000fe20008000409 */
[----:B---3--:R-:W1:Y:S03]  /*1310*/  LDC.64 R40, c[0x0][0x390] ;  /* 0x0000e400ff287b82 */ /* 0x008e660000000a00 */
[----:B------:R3:W-:Y:S04]  /*1320*/  STS.U16 [R9+UR9+0x300], R12 ;  /* 0x0003000c09007988 */ /* 0x0007e80008000409 */
[----:B------:R4:W-:Y:S04]  /*1330*/  STS.U16 [R9+UR9+0x700], R42 ;  /* 0x0007002a09007988 */ /* 0x0009e80008000409 */
[----:B------:R4:W-:Y:S01]  /*1340*/  STS.U16 [R9+UR9+0xb00], R50 ;  /* 0x000b003209007988 */ /* 0x0009e20008000409 */
[----:B---3--:R-:W-:-:S03]  /*1350*/  PRMT R12, RZ, 0x7610, R12 ;  /* 0x00007610ff0c7816 */ /* 0x008fc6000000000c */
[----:B------:R4:W-:Y:S04]  /*1360*/  STS.U16 [R9+UR9+0xf00], R66 ;  /* 0x000f004209007988 */ /* 0x0009e80008000409 */
[----:B------:R4:W-:Y:S04]  /*1370*/  STS.U16 [R5+UR9+0x380], R32 ;  /* 0x0003802005007988 */ /* 0x0009e80008000409 */
[----:B------:R4:W-:Y:S04]  /*1380*/  STS.U16 [R5+UR9+0x780], R44 ;  /* 0x0007802c05007988 */ /* 0x0009e80008000409 */
[----:B------:R4:W-:Y:S04]  /*1390*/  STS.U16 [R5+UR9+0xb80], R53 ;  /* 0x000b803505007988 */ /* 0x0009e80008000409 */
[----:B------:R4:W-:Y:S01]  /*13a0*/  STS.U16 [R5+UR9+0xf80], R22 ;  /* 0x000f801605007988 */ /* 0x0009e20008000409 */
[----:B------:R-:W-:Y:S01]  /*13b0*/  STTM.x32 tmem[UR11], RZ ;  /* 0x000000ff000079ed */ /* 0x000fe200082c000b */
[----:B------:R-:W3:Y:S02]  /*13c0*/  FENCE.VIEW.ASYNC.T ;  /* 0x00000000000073c6 */ /* 0x000ee40000000200 */
[----:B---3--:R-:W-:Y:S06]  /*13d0*/  BAR.SYNC.DEFER_BLOCKING 0x0 ;  /* 0x0000000000007b1d */ /* 0x008fec0000010000 */
[----:B------:R-:W3:Y:S02]  /*13e0*/  FENCE.VIEW.ASYNC.S ;  /* 0x00000000000073c6 */ /* 0x000ee40000000000 */
[----:B---3--:R3:W3:Y:S02]  /*13f0*/  @!UP1 SYNCS.EXCH.64 URZ, [UR9+0x5800], UR6 ;  /* 0x0058000609ff95b2 */ /* 0x0086e40008000100 */
[----:B---3--:R-:W-:Y:S06]  /*1400*/  BAR.SYNC.DEFER_BLOCKING 0x0 ;  /* 0x0000000000007b1d */ /* 0x008fec0000010000 */
[----:B------:R-:W3:Y:S04]  /*1410*/  @P0 LDG.E.U16 R6, desc[UR30][R76.64] ;  /* 0x0000001e4c060981 */ /* 0x000ee8000c1e1500 */
[----:B------:R-:W2:Y:S04]  /*1420*/  @P0 LDG.E.U16 R8, desc[UR30][R74.64] ;  /* 0x0000001e4a080981 */ /* 0x000ea8000c1e1500 */
[----:B------:R-:W4:Y:S04]  /*1430*/  @P0 LDG.E.U16 R10, desc[UR30][R72.64] ;  /* 0x0000001e480a0981 */ /* 0x000f28000c1e1500 */
[----:B------:R-:W4:Y:S01]  /*1440*/  @P0 LDG.E.U16 R12, desc[UR30][R70.64] ;  /* 0x0000001e460c0981 */ /* 0x000f22000c1e1500 */
[----:B------:R-:W-:-:S04]  /*1450*/  @!UP0 UIADD3 UR6, UPT, UPT, -UR4, 0x100000, URZ ;  /* 0x0010000004068890 */ /* 0x000fc8000fffe1ff */
[----:B------:R-:W-:Y:S02]  /*1460*/  @!UP0 USHF.L.U32 UR7, UR6, 0xb, URZ ;  /* 0x0000000b06078899 */ /* 0x000fe400080006ff */
[----:B------:R-:W-:Y:S01]  /*1470*/  @!UP0 USHF.L.U32 UR6, UR6, 0x1, URZ ;  /* 0x0000000106068899 */ /* 0x000fe200080006ff */
[----:B------:R-:W-:Y:S01]  /*1480*/  VOTEU.ALL UP1, P2 ;  /* 0x0000000000ff7886 */ /* 0x000fe20001020000 */
[----:B------:R-:W-:Y:S01]  /*1490*/  LOP3.LUT R3, R0, 0xff, RZ, 0xc0, !PT ;  /* 0x000000ff00037812 */ /* 0x000fe200078ec0ff */
[----:B0-----:R-:W-:Y:S02]  /*14a0*/  UIMAD UR15, UR8, UR12, URZ ;  /* 0x0000000c080f72a4 */ /* 0x001fe4000f8e02ff */
[----:B------:R-:W-:-:S04]  /*14b0*/  @!UP0 UIADD3 UR4, UPT, UPT, -UR4, 0x100000, URZ ;  /* 0x0010000004048890 */ /* 0x000fc8000fffe1ff */
[----:B------:R-:W-:Y:S02]  /*14c0*/  @!UP0 USHF.L.U32 UR5, UR4, 0xb, URZ ;  /* 0x0000000b04058899 */ /* 0x000fe400080006ff */
[----:B------:R-:W-:Y:S02]  /*14d0*/  @!UP0 USHF.L.U32 UR4, UR4, 0x1, URZ ;  /* 0x0000000104048899 */ /* 0x000fe400080006ff */
[----:B------:R-:W-:Y:S01]  /*14e0*/  UIADD3 UR14, UPT, UPT, UR9, 0x4800, URZ ;  /* 0x00004800090e7890 */ /* 0x000fe2000fffe0ff */
[----:B------:R-:W-:Y:S01]  /*14f0*/  SHF.R.U32.HI R14, RZ, 0x2, R13 ;  /* 0x00000002ff0e7819 */ /* 0x000fe2000001160d */
[----:B------:R-:W-:Y:S01]  /*1500*/  IMAD.SHL.U32 R3, R3, 0x2, RZ ;  /* 0x0000000203037824 */ /* 0x000fe200078e00ff */
[----:B------:R-:W-:Y:S01]  /*1510*/  ISETP.EQ.U32.AND P1, PT, RZ, UR23, P0 ;  /* 0x00000017ff007c0c */ /* 0x000fe20008722070 */
[----:B------:R-:W-:Y:S01]  /*1520*/  UIADD3 UR12, UPT, UPT, UR10, 0x40, URZ ;  /* 0x000000400a0c7890 */ /* 0x000fe2000fffe0ff */
[----:B------:R-:W-:Y:S02]  /*1530*/  IMAD R36, R4, UR13, RZ ;  /* 0x0000000d04247c24 */ /* 0x000fe4000f8e02ff */
[----:B------:R-:W-:Y:S01]  /*1540*/  LOP3.LUT R3, R3, R14, RZ, 0x3c, !PT ;  /* 0x0000000e03037212 */ /* 0x000fe200078e3cff */
[----:B------:R0:W0:Y:S01]  /*1550*/  @!UP1 SYNCS.EXCH.64 URZ, [UR9+0x5808], UR6 ;  /* 0x0058080609ff95b2 */ /* 0x0000220008000100 */
[----:B------:R-:W-:-:S03]  /*1560*/  VOTEU.ALL UP1, P2 ;  /* 0x0000000000ff7886 */ /* 0x000fc60001020000 */
[----:B---3--:R3:W-:Y:S04]  /*1570*/  STS.U16 [R3+UR9+0x4000], R6 ;  /* 0x0040000603007988 */ /* 0x0087e80008000409 */
[----:B--2---:R3:W-:Y:S04]  /*1580*/  STS.U16 [R3+UR9+0x4200], R8 ;  /* 0x0042000803007988 */ /* 0x0047e80008000409 */
[----:B----4-:R3:W-:Y:S04]  /*1590*/  STS.U16 [R3+UR9+0x4400], R10 ;  /* 0x0044000a03007988 */ /* 0x0107e80008000409 */
[----:B------:R3:W-:Y:S01]  /*15a0*/  STS.U16 [R3+UR9+0x4600], R12 ;  /* 0x0046000c03007988 */ /* 0x0007e20008000409 */
[----:B0-----:R0:W-:Y:S06]  /*15b0*/  MEMBAR.ALL.CTA ;  /* 0x0000000000007992 */ /* 0x0011ec0000008000 */
[----:B0-----:R-:W-:Y:S04]  /*15c0*/  FENCE.VIEW.ASYNC.S ;  /* 0x00000000000073c6 */ /* 0x001fe80000000000 */
[----:B------:R-:W0:Y:S02]  /*15d0*/  FENCE.VIEW.ASYNC.S ;  /* 0x00000000000073c6 */ /* 0x000e240000000000 */
[----:B0-----:R3:W0:Y:S02]  /*15e0*/  @!UP1 SYNCS.EXCH.64 URZ, [UR9+0x4800], UR4 ;  /* 0x0048000409ff95b2 */ /* 0x0016240008000100 */
[----:B0-----:R-:W-:Y:S06]  /*15f0*/  BAR.SYNC.DEFER_BLOCKING 0x0 ;  /* 0x0000000000007b1d */ /* 0x001fec0000010000 */
[----:B-1-3--:R-:W-:Y:S05]  /*1600*/  @!P1 BRA `(.L_x_6) ;  /* 0x0000000000909947 */ /* 0x00afea0003800000 */
[----:B------:R-:W-:Y:S02]  /*1610*/  USHF.R.U32.HI UR18, URZ, 0x4, UR9 ;  /* 0x00000004ff127899 */ /* 0x000fe40008011609 */
[----:B------:R-:W-:Y:S02]  /*1620*/  UIADD3 UR5, UPT, UPT, UR9, 0x4000, URZ ;  /* 0x0000400009057890 */ /* 0x000fe4000fffe0ff */
[----:B------:R-:W-:Y:S02]  /*1630*/  USGXT.U32 UR18, UR18, 0xe ;  /* 0x0000000e1212789a */ /* 0x000fe40008000000 */
[----:B------:R-:W-:Y:S02]  /*1640*/  USHF.R.U32.HI UR5, URZ, 0x4, UR5 ;  /* 0x00000004ff057899 */ /* 0x000fe40008011605 */
[----:B------:R-:W-:Y:S01]  /*1650*/  UIADD3 UR32, UP1, UPT, UR18, 0x1000080, URZ ;  /* 0x0100008012207890 */ /* 0x000fe2000ff3e0ff */
[----:B------:R-:W-:Y:S01]  /*1660*/  UMOV UR4, URZ ;  /* 0x000000ff00047c82 */ /* 0x000fe20008000000 */
[----:B------:R-:W-:-:S02]  /*1670*/  USGXT.U32 UR6, UR5, 0xe ;  /* 0x0000000e0506789a */ /* 0x000fc40008000000 */
[----:B------:R-:W-:Y:S01]  /*1680*/  UIADD3.X UR33, UPT, UPT, UR4, 0x40004040, URZ, UP1, !UPT ;  /* 0x4000404004217890 */ /* 0x000fe20008ffe4ff */
[----:B------:R-:W-:Y:S01]  /*1690*/  UMOV UR16, 0xfffffffe ;  /* 0xfffffffe00107882 */ /* 0x000fe20000000000 */
[----:B------:R-:W-:Y:S01]  /*16a0*/  UMOV UR17, 0x7fffbfdf ;  /* 0x7fffbfdf00117882 */ /* 0x000fe20000000000 */
[----:B------:R-:W-:Y:S01]  /*16b0*/  UMOV UR7, URZ ;  /* 0x000000ff00077c82 */ /* 0x000fe20008000000 */
[----:B------:R-:W-:Y:S02]  /*16c0*/  ULOP3.LUT UR18, UR18, 0x1000000, URZ, 0xfc, !UPT ;  /* 0x0100000012127892 */ /* 0x000fe4000f8efcff */
[----:B------:R-:W-:Y:S02]  /*16d0*/  UIADD3.64 UR16, UPT, UPT, UR6, -UR16, URZ ;  /* 0x8000001006107297 */ /* 0x000fe4000fffe0ff */
[----:B------:R-:W-:Y:S02]  /*16e0*/  UIADD3 UR26, UPT, UPT, UR10, 0x60, URZ ;  /* 0x000000600a1a7890 */ /* 0x000fe4000fffe0ff */
[----:B------:R-:W-:-:S02]  /*16f0*/  UIADD3.64 UR24, UPT, UPT, UR32, 0x180, URZ ;  /* 0x0000018020187897 */ /* 0x000fc4000fffe0ff */
[----:B------:R-:W-:Y:S02]  /*1700*/  UIADD3 UR27, UPT, UPT, UR10, 0x60, URZ ;  /* 0x000000600a1b7890 */ /* 0x000fe4000fffe0ff */
[----:B------:R-:W-:Y:S01]  /*1710*/  UIADD3.64 UR28, UPT, UPT, UR32, 0x200, URZ ;  /* 0x00000200201c7897 */ /* 0x000fe2000fffe0ff */
[----:B------:R-:W-:Y:S01]  /*1720*/  UMOV UR34, 0x0 ;  /* 0x0000000000227882 */ /* 0x000fe20000000000 */
[----:B------:R-:W-:Y:S01]  /*1730*/  UMOV UR35, 0x8088490 ;  /* 0x0808849000237882 */ /* 0x000fe20000000000 */
[----:B------:R-:W-:Y:S01]  /*1740*/  UMOV UR7, 0x80004020 ;  /* 0x8000402000077882 */ /* 0x000fe20000000000 */
[----:B------:R-:W-:Y:S01]  /*1750*/  UMOV UR19, 0x40004040 ;  /* 0x4000404000137882 */ /* 0x000fe20000000000 */
[----:B------:R-:W-:Y:S01]  /*1760*/  UMOV UR36, 0x0 ;  /* 0x0000000000247882 */ /* 0x000fe20000000000 */
[----:B------:R-:W-:Y:S01]  /*1770*/  UMOV UR37, 0x8088490 ;  /* 0x0808849000257882 */ /* 0x000fe20000000000 */
[----:B------:R-:W-:Y:S01]  /*1780*/  UMOV UR38, 0x0 ;  /* 0x0000000000267882 */ /* 0x000fe20000000000 */
[----:B------:R-:W-:Y:S01]  /*1790*/  UMOV UR39, 0x8088490 ;  /* 0x0808849000277882 */ /* 0x000fe20000000000 */
[----:B------:R-:W-:Y:S01]  /*17a0*/  UMOV UR4, UR14 ;  /* 0x0000000e00047c82 */ /* 0x000fe20008000000 */
[----:B------:R-:W-:Y:S01]  /*17b0*/  UMOV UR5, URZ ;  /* 0x000000ff00057c82 */ /* 0x000fe20008000000 */
[----:B------:R0:W-:Y:S01]  /*17c0*/  UTCHMMA gdesc[UR18], gdesc[UR6], tmem[UR12], tmem[UR34], idesc[UR35], !UPT ;  /* 0x00ff2206120075ea */ /* 0x0001e2000f80000c */
[----:B------:R-:W-:Y:S01]  /*17d0*/  UMOV UR40, 0x0 ;  /* 0x0000000000287882 */ /* 0x000fe20000000000 */
[----:B------:R-:W-:Y:S01]  /*17e0*/  UMOV UR41, 0x8088490 ;  /* 0x0808849000297882 */ /* 0x000fe20000000000 */
[----:B------:R0:W-:Y:S01]  /*17f0*/  UTCHMMA gdesc[UR32], gdesc[UR16], tmem[UR12], tmem[UR36], idesc[UR37], UPT ;  /* 0x00ff2410200075ea */ /* 0x0001e2000b80000c */
[----:B------:R-:W-:Y:S01]  /*1800*/  UMOV UR4, UR4 ;  /* 0x0000000400047c82 */ /* 0x000fe20008000000 */
[----:B------:R0:W-:Y:S01]  /*1810*/  UTCHMMA gdesc[UR24], gdesc[UR6], tmem[UR26], tmem[UR38], idesc[UR39], !UPT ;  /* 0x00ff2606180075ea */ /* 0x0001e2000f80001a */
[----:B------:R0:W-:Y:S01]  /*1820*/  UTCHMMA gdesc[UR28], gdesc[UR16], tmem[UR27], tmem[UR40], idesc[UR41], UPT ;  /* 0x00ff28101c0075ea */ /* 0x0001e2000b80001b */
[----:B------:R0:W-:Y:S01]  /*1830*/  UTCBAR [UR4], URZ ;  /* 0x000000ff040073e9 */ /* 0x0001e200080000ff */
[----:B------:R-:W-:Y:S01]  /*1840*/  NOP ;  /* 0x0000000000007918 */ /* 0x000fe20000000000 */
.L_x_6:
[----:B------:R-:W-:Y:S05]  /*1850*/  @!P0 BRA `(.L_x_7) ;  /* 0x0000000000088947 */ /* 0x000fea0003800000 */
[----:B------:R-:W1:Y:S02]  /*1860*/  SYNCS.PHASECHK.TRANS64.TRYWAIT P2, [UR9+0x4800], RZ ;  /* 0x004800ffff0075a7 */ /* 0x000e640008041109 */
[----:B-1----:R-:W-:Y:S05]  /*1870*/  @!P2 BRA `(.L_x_8) ;  /* 0x0000005400d0a947 */ /* 0x002fea0003800000 */
.L_x_7:
[----:B------:R-:W-:Y:S01]  /*1880*/  BAR.SYNC.DEFER_BLOCKING 0x0 ;  /* 0x0000000000007b1d */ /* 0x000fe20000010000 */
[----:B0-----:R-:W-:Y:S01]  /*1890*/  USHF.L.U32 UR6, UR15, 0x1, URZ ;  /* 0x000000010f067899 */ /* 0x001fe200080006ff */
[----:B------:R-:W-:Y:S01]  /*18a0*/  IMAD.SHL.U32 R39, R36, 0x2, RZ ;  /* 0x0000000224277824 */ /* 0x000fe200078e00ff */
[----:B------:R-:W-:Y:S01]  /*18b0*/  UIMAD.WIDE UR4, UR15, 0x2, URZ ;  /* 0x000000020f0478a5 */ /* 0x000fe2000f8e02ff */
[----:B------:R-:W-:Y:S01]  /*18c0*/  IMAD R38, R38, R43, RZ ;  /* 0x0000002b26267224 */ /* 0x000fe200078e02ff */
[----:B------:R-:W-:Y:S01]  /*18d0*/  LOP3.LUT P5, RZ, R0, 0xff, RZ, 0xc0, !PT ;  /* 0x000000ff00ff7812 */ /* 0x000fe200078ac0ff */
[----:B------:R-:W-:Y:S01]  /*18e0*/  IMAD.HI R36, R36, 0x2, RZ ;  /* 0x0000000224247827 */ /* 0x000fe200078e02ff */
[----:B------:R-:W-:Y:S01]  /*18f0*/  IADD3 R65, P2, P3, R39, UR6, R40 ;  /* 0x0000000627417c10 */ /* 0x000fe2000fb5e028 */
[----:B------:R-:W0:Y:S01]  /*1900*/  LDTM.x32 R4, tmem[UR11+0x40] ;  /* 0x0000400b000479ee */ /* 0x000e2200082c0000 */
[----:B------:R-:W-:Y:S01]  /*1910*/  PRMT R42, RZ, 0x7610, R42 ;  /* 0x00007610ff2a7816 */ /* 0x000fe2000000002a */
[C---:B------:R-:W-:Y:S01]  /*1920*/  IMAD R39, R43.reuse, 0x8, R38 ;  /* 0x000000082b277824 */ /* 0x040fe200078e0226 */
[----:B------:R-:W-:Y:S01]  /*1930*/  IADD3.X R41, PT, PT, R36, UR5, R41, P2, P3 ;  /* 0x0000000524297c10 */ /* 0x000fe200097e6429 */
[C---:B------:R-:W-:Y:S01]  /*1940*/  IMAD R40, R43.reuse, UR22, RZ ;  /* 0x000000162b287c24 */ /* 0x040fe2000f8e02ff */
[-C--:B------:R-:W-:Y:S01]  /*1950*/  LEA R68, P4, R38, R65.reuse, 0x1 ;  /* 0x0000004126447211 */ /* 0x080fe200078808ff */
[----:B------:R-:W-:Y:S01]  /*1960*/  IMAD R36, R43, 0x8, R39 ;  /* 0x000000082b247824 */ /* 0x000fe200078e0227 */
[-C--:B------:R-:W-:Y:S01]  /*1970*/  LEA R66, P3, R39, R65.reuse, 0x1 ;  /* 0x0000004127427211 */ /* 0x080fe200078608ff */
[----:B------:R-:W0:Y:S01]  /*1980*/  LDCU UR7, c[0x0][0x3a8] ;  /* 0x00007500ff0777ac */ /* 0x000e220008000800 */
[----:B------:R-:W-:-:S02]  /*1990*/  LEA R62, P2, R40, R65, 0x1 ;  /* 0x00000041283e7211 */ /* 0x000fc400078408ff */
[----:B------:R-:W-:Y:S02]  /*19a0*/  LEA.HI.X.SX32 R69, R38, R41, 0x1, P4 ;  /* 0x0000002926457211 */ /* 0x000fe400020f0eff */
[----:B------:R-:W-:Y:S02]  /*19b0*/  LEA R64, P4, R36, R65, 0x1 ;  /* 0x0000004124407211 */ /* 0x000fe400078808ff */
[----:B------:R-:W-:Y:S01]  /*19c0*/  LEA.HI.X.SX32 R63, R40, R41, 0x1, P2 ;  /* 0x00000029283f7211 */ /* 0x000fe200010f0eff */
[----:B------:R-:W1:Y:S01]  /*19d0*/  @!P5 SYNCS.CCTL.IV [UR9+0x4800] ;  /* 0x00480000ff00d9b1 */ /* 0x000e620008000009 */
[----:B------:R-:W-:Y:S01]  /*19e0*/  PRMT R40, RZ, 0x7610, R40 ;  /* 0x00007610ff287816 */ /* 0x000fe20000000028 */
[----:B------:R-:W-:Y:S01]  /*19f0*/  NOP ;  /* 0x0000000000007918 */ /* 0x000fe20000000000 */
[----:B------:R-:W-:Y:S02]  /*1a00*/  PRMT R44, RZ, 0x7610, R44 ;  /* 0x00007610ff2c7816 */ /* 0x000fe4000000002c */
[----:B------:R-:W-:-:S02]  /*1a10*/  PRMT R46, RZ, 0x7610, R46 ;  /* 0x00007610ff2e7816 */ /* 0x000fc4000000002e */
[-C--:B------:R-:W-:Y:S01]  /*1a20*/  LEA.HI.X.SX32 R67, R39, R41.reuse, 0x1, P3 ;  /* 0x0000002927437211 */ /* 0x080fe200018f0eff */
[----:B------:R2:W5:Y:S01]  /*1a30*/  @P0 LDG.E.U16 R40, desc[UR30][R68.64] ;  /* 0x0000001e44280981 */ /* 0x000562000c1e1500 */
[----:B------:R-:W-:Y:S01]  /*1a40*/  LEA.HI.X.SX32 R65, R36, R41, 0x1, P4 ;  /* 0x0000002924417211 */ /* 0x000fe200020f0eff */
[----:B0-----:R-:W-:Y:S01]  /*1a50*/  FMUL R4, R4, UR7 ;  /* 0x0000000704047c20 */ /* 0x001fe20008400000 */
[----:B------:R-:W-:Y:S01]  /*1a60*/  FMUL R5, R5, UR7 ;  /* 0x0000000705057c20 */ /* 0x000fe20008400000 */
[----:B------:R2:W5:Y:S01]  /*1a70*/  @P0 LDG.E.U16 R42, desc[UR30][R66.64] ;  /* 0x0000001e422a0981 */ /* 0x000562000c1e1500 */
[----:B------:R-:W-:Y:S01]  /*1a80*/  ISETP.GT.AND P3, PT, R55, -0x1, PT ;  /* 0xffffffff3700780c */ /* 0x000fe20003f64270 */
[----:B------:R-:W-:Y:S01]  /*1a90*/  FMUL R6, R6, UR7 ;  /* 0x0000000706067c20 */ /* 0x000fe20008400000 */
[C---:B------:R-:W-:Y:S01]  /*1aa0*/  ISETP.GT.AND P2, PT, R2.reuse, RZ, PT ;  /* 0x000000ff0200720c */ /* 0x040fe20003f44270 */
[----:B------:R2:W5:Y:S01]  /*1ab0*/  @P0 LDG.E.U16 R44, desc[UR30][R64.64] ;  /* 0x0000001e402c0981 */ /* 0x000562000c1e1500 */
[----:B------:R-:W-:Y:S01]  /*1ac0*/  ISETP.GT.AND P4, PT, R2, 0x1, PT ;  /* 0x000000010200780c */ /* 0x000fe20003f84270 */
[----:B------:R-:W-:Y:S01]  /*1ad0*/  FMUL R7, R7, UR7 ;  /* 0x0000000707077c20 */ /* 0x000fe20008400000 */
[----:B------:R-:W-:Y:S01]  /*1ae0*/  FSEL R48, R4, -INF , P3 ;  /* 0xff80000004307808 */ /* 0x000fe20001800000 */
[----:B------:R2:W5:Y:S01]  /*1af0*/  @P0 LDG.E.U16 R46, desc[UR30][R62.64] ;  /* 0x0000001e3e2e0981 */ /* 0x000562000c1e1500 */
[----:B------:R-:W-:Y:S01]  /*1b00*/  FMUL R8, R8, UR7 ;  /* 0x0000000708087c20 */ /* 0x000fe20008400000 */
[----:B------:R-:W-:Y:S01]  /*1b10*/  ISETP.GT.AND P3, PT, R2, 0x2, PT ;  /* 0x000000020200780c */ /* 0x000fe20003f64270 */
[----:B------:R-:W-:Y:S01]  /*1b20*/  FMUL R9, R9, UR7 ;  /* 0x0000000709097c20 */ /* 0x000fe20008400000 */
[----:B------:R-:W-:Y:S01]  /*1b30*/  FSEL R39, R5, -INF , P2 ;  /* 0xff80000005277808 */ /* 0x000fe20001000000 */
        /* <DEDUP_REMOVED lines=13> */
[----:B------:R-:W-:Y:S01]  /*1c10*/  FMNMX3 R4, R48, R39, R50, !PT ;  /* 0x0000002730047276 */ /* 0x000fe20007800032 */
        /* <DEDUP_REMOVED lines=37> */
[----:B------:R-:W-:-:S02]  /*1e70*/  FSEL R22, R16, -INF , P3 ;  /* 0xff80000010167808 */ /* 0x000fc40001800000 */
[----:B------:R-:W-:Y:S02]  /*1e80*/  FMNMX3 R4, R4, R60, R47, !PT ;  /* 0x0000003c04047276 */ /* 0x000fe4000780002f */
[C---:B------:R-:W-:Y:S02]  /*1e90*/  ISETP.GT.AND P3, PT, R2.reuse, 0xe, PT ;  /* 0x0000000e0200780c */ /* 0x040fe40003f64270 */
[----:B------:R-:W-:Y:S02]  /*1ea0*/  FSEL R15, R17, -INF , P2 ;  /* 0xff800000110f7808 */ /* 0x000fe40001000000 */
[----:B------:R-:W-:Y:S02]  /*1eb0*/  ISETP.GT.AND P2, PT, R2, 0xf, PT ;  /* 0x0000000f0200780c */ /* 0x000fe40003f44270 */
[----:B------:R-:W-:Y:S02]  /*1ec0*/  FSEL R16, R18, -INF , P4 ;  /* 0xff80000012107808 */ /* 0x000fe40002000000 */
[----:B------:R-:W-:-:S02]  /*1ed0*/  FMNMX3 R4, R4, R19, R22, !PT ;  /* 0x0000001304047276 */ /* 0x000fc40007800016 */
[----:B------:R-:W-:Y:S02]  /*1ee0*/  ISETP.GT.AND P4, PT, R2, 0x10, PT ;  /* 0x000000100200780c */ /* 0x000fe40003f84270 */
[----:B------:R-:W-:Y:S02]  /*1ef0*/  FSEL R13, R36, -INF , P3 ;  /* 0xff800000240d7808 */ /* 0x000fe40001800000 */
[----:B------:R-:W-:Y:S02]  /*1f00*/  ISETP.GT.AND P3, PT, R2, 0x11, PT ;  /* 0x000000110200780c */ /* 0x000fe40003f64270 */
[----:B------:R-:W-:Y:S02]  /*1f10*/  FSEL R10, R20, -INF , P2 ;  /* 0xff800000140a7808 */ /* 0x000fe40001000000 */
[----:B------:R-:W-:Y:S02]  /*1f20*/  FMNMX3 R4, R4, R15, R16, !PT ;  /* 0x0000000f04047276 */ /* 0x000fe40007800010 */
[----:B------:R-:W-:-:S02]  /*1f30*/  ISETP.GT.AND P2, PT, R2, 0x12, PT ;  /* 0x000000120200780c */ /* 0x000fc40003f44270 */
[----:B------:R-:W-:Y:S02]  /*1f40*/  FSEL R9, R21, -INF , P4 ;  /* 0xff80000015097808 */ /* 0x000fe40002000000 */
[----:B------:R-:W-:Y:S02]  /*1f50*/  ISETP.GT.AND P4, PT, R2, 0x13, PT ;  /* 0x000000130200780c */ /* 0x000fe40003f84270 */
[----:B------:R-:W-:Y:S02]  /*1f60*/  FSEL R12, R38, -INF , P3 ;  /* 0xff800000260c7808 */ /* 0x000fe40001800000 */
[----:B------:R-:W-:Y:S02]  /*1f70*/  FMNMX3 R8, R4, R13, R10, !PT ;  /* 0x0000000d04087276 */ /* 0x000fe4000780000a */
[----:B------:R-:W-:Y:S02]  /*1f80*/  ISETP.GT.AND P3, PT, R2, 0x14, PT ;  /* 0x000000140200780c */ /* 0x000fe40003f64270 */
[----:B------:R-:W-:-:S02]  /*1f90*/  FSEL R7, R23, -INF , P2 ;  /* 0xff80000017077808 */ /* 0x000fc40001000000 */
[----:B------:R-:W-:Y:S02]  /*1fa0*/  ISETP.GT.AND P2, PT, R2, 0x15, PT ;  /* 0x000000150200780c */ /* 0x000fe40003f44270 */
[----:B------:R-:W-:Y:S02]  /*1fb0*/  FSEL R6, R24, -INF , P4 ;  /* 0xff80000018067808 */ /* 0x000fe40002000000 */
[----:B------:R-:W-:Y:S02]  /*1fc0*/  FMNMX3 R8, R8, R9, R12, !PT ;  /* 0x0000000908087276 */ /* 0x000fe4000780000c */
[C---:B------:R-:W-:Y:S02]  /*1fd0*/  ISETP.GT.AND P4, PT, R2.reuse, 0x16, PT ;  /* 0x000000160200780c */ /* 0x040fe40003f84270 */
[----:B------:R-:W-:Y:S02]  /*1fe0*/  FSEL R4, R25, -INF , P3 ;  /* 0xff80000019047808 */ /* 0x000fe40001800000 */
[----:B------:R-:W-:-:S02]  /*1ff0*/  ISETP.GT.AND P3, PT, R2, 0x17, PT ;  /* 0x000000170200780c */ /* 0x000fc40003f64270 */
[----:B------:R-:W-:Y:S02]  /*2000*/  FSEL R5, R26, -INF , P2 ;  /* 0xff8000001a057808 */ /* 0x000fe40001000000 */
[----:B------:R-:W-:Y:S02]  /*2010*/  FMNMX3 R8, R8, R7, R6, !PT ;  /* 0x0000000708087276 */ /* 0x000fe40007800006 */
[C---:B------:R-:W-:Y:S02]  /*2020*/  ISETP.GT.AND P2, PT, R2.reuse, 0x18, PT ;  /* 0x000000180200780c */ /* 0x040fe40003f44270 */
[----:B------:R-:W-:Y:S02]  /*2030*/  FSEL R14, R27, -INF , P4 ;  /* 0xff8000001b0e7808 */ /* 0x000fe40002000000 */
[----:B------:R-:W-:Y:S02]  /*2040*/  ISETP.GT.AND P4, PT, R2, 0x19, PT ;  /* 0x000000190200780c */ /* 0x000fe40003f84270 */
[----:B------:R-:W-:-:S02]  /*2050*/  FSEL R11, R28, -INF , P3 ;  /* 0xff8000001c0b7808 */ /* 0x000fc40001800000 */
[----:B------:R-:W-:Y:S02]  /*2060*/  FMNMX3 R8, R8, R4, R5, !PT ;  /* 0x0000000408087276 */ /* 0x000fe40007800005 */
[C---:B------:R-:W-:Y:S02]  /*2070*/  ISETP.GT.AND P3, PT, R2.reuse, 0x1a, PT ;  /* 0x0000001a0200780c */ /* 0x040fe40003f64270 */
[----:B------:R-:W-:Y:S02]  /*2080*/  FSEL R18, R29, -INF , P2 ;  /* 0xff8000001d127808 */ /* 0x000fe40001000000 */
[----:B------:R-:W-:Y:S02]  /*2090*/  ISETP.GT.AND P2, PT, R2, 0x1b, PT ;  /* 0x0000001b0200780c */ /* 0x000fe40003f44270 */
[----:B------:R-:W-:Y:S02]  /*20a0*/  FSEL R17, R30, -INF , P4 ;  /* 0xff8000001e117808 */ /* 0x000fe40002000000 */
[----:B------:R-:W-:-:S02]  /*20b0*/  FMNMX3 R8, R8, R14, R11, !PT ;  /* 0x0000000e08087276 */ /* 0x000fc4000780000b */
[----:B------:R-:W-:Y:S02]  /*20c0*/  FSEL R24, R31, -INF , P3 ;  /* 0xff8000001f187808 */ /* 0x000fe40001800000 */
[C---:B------:R-:W-:Y:S02]  /*20d0*/  ISETP.GT.AND P4, PT, R2.reuse, 0x1c, PT ;  /* 0x0000001c0200780c */ /* 0x040fe40003f84270 */
[----:B------:R-:W-:Y:S02]  /*20e0*/  ISETP.GT.AND P3, PT, R2, 0x1d, PT ;  /* 0x0000001d0200780c */ /* 0x000fe40003f64270 */
[----:B------:R-:W-:Y:S02]  /*20f0*/  FSEL R21, R32, -INF , P2 ;  /* 0xff80000020157808 */ /* 0x000fe40001000000 */
[----:B------:R-:W-:Y:S02]  /*2100*/  FMNMX3 R8, R8, R18, R17, !PT ;  /* 0x0000001208087276 */ /* 0x000fe40007800011 */
[----:B------:R-:W-:-:S02]  /*2110*/  ISETP.GT.AND P2, PT, R2, 0x1e, PT ;  /* 0x0000001e0200780c */ /* 0x000fc40003f44270 */
[----:B------:R-:W-:Y:S02]  /*2120*/  FSEL R23, R33, -INF , P4 ;  /* 0xff80000021177808 */ /* 0x000fe40002000000 */
[----:B------:R-:W-:Y:S02]  /*2130*/  FSEL R20, R34, -INF , P3 ;  /* 0xff80000022147808 */ /* 0x000fe40001800000 */
[----:B------:R-:W-:Y:S02]  /*2140*/  FMNMX3 R25, R8, R24, R21, !PT ;  /* 0x0000001808197276 */ /* 0x000fe40007800015 */
[----:B------:R-:W-:Y:S02]  /*2150*/  FSEL R8, R35, -INF , P2 ;  /* 0xff80000023087808 */ /* 0x000fe40001000000 */
[----:B------:R-:W-:-:S04]  /*2160*/  FMNMX3 R25, R25, R23, R20, !PT ;  /* 0x0000001719197276 */ /* 0x000fc80007800014 */
[----:B------:R-:W-:-:S05]  /*2170*/  FMNMX3 R61, R25, -INF , R8, !PT ;  /* 0xff800000193d7876 */ /* 0x000fca0007800008 */
[--C-:B------:R-:W-:Y:S01]  /*2180*/  FADD R48, R48, -R61.reuse ;  /* 0x8000003d30307221 */ /* 0x100fe20000000000 */
[--C-:B------:R-:W-:Y:S01]  /*2190*/  FADD R39, R39, -R61.reuse ;  /* 0x8000003d27277221 */ /* 0x100fe20000000000 */
[--C-:B------:R-:W-:Y:S01]  /*21a0*/  FADD R35, R19, -R61.reuse ;  /* 0x8000003d13237221 */ /* 0x100fe20000000000 */
[--C-:B------:R-:W-:Y:S01]  /*21b0*/  FADD R50, R50, -R61.reuse ;  /* 0x8000003d32327221 */ /* 0x100fe20000000000 */
[----:B------:R-:W-:Y:S01]  /*21c0*/  FMUL R25, R48, 1.4426950216293334961 ;  /* 0x3fb8aa3b30197820 */ /* 0x000fe20000400000 */
[----:B------:R-:W-:Y:S01]  /*21d0*/  FMUL R26, R39, 1.4426950216293334961 ;  /* 0x3fb8aa3b271a7820 */ /* 0x000fe20000400000 */
[----:B------:R-:W-:Y:S01]  /*21e0*/  FMUL R36, R35, 1.4426950216293334961 ;  /* 0x3fb8aa3b23247820 */ /* 0x000fe20000400000 */
[--C-:B------:R-:W-:Y:S01]  /*21f0*/  FADD R35, R22, -R61.reuse ;  /* 0x8000003d16237221 */ /* 0x100fe20000000000 */
[----:B------:R-:W-:Y:S01]  /*2200*/  FMUL R27, R50, 1.4426950216293334961 ;  /* 0x3fb8aa3b321b7820 */ /* 0x000fe20000400000 */
[--C-:B------:R-:W-:Y:S01]  /*2210*/  FADD R54, R54, -R61.reuse ;  /* 0x8000003d36367221 */ /* 0x100fe20000000000 */
[----:B------:R-:W-:Y:S01]  /*2220*/  MUFU.EX2 R25, R25 ;  /* 0x0000001900197308 */ /* 0x000fe20000000800 */
[----:B------:R-:W-:Y:S01]  /*2230*/  FMUL R38, R35, 1.4426950216293334961 ;  /* 0x3fb8aa3b23267820 */ /* 0x000fe20000400000 */
[--C-:B------:R-:W-:Y:S01]  /*2240*/  FADD R35, R15, -R61.reuse ;  /* 0x8000003d0f237221 */ /* 0x100fe20000000000 */
[----:B------:R-:W-:Y:S01]  /*2250*/  FMUL R28, R54, 1.4426950216293334961 ;  /* 0x3fb8aa3b361c7820 */ /* 0x000fe20000400000 */
[----:B------:R-:W-:-:S04]  /*2260*/  FADD R41, R41, -R61 ;  /* 0x8000003d29297221 */ /* 0x000fc80000000000 */
[----:B------:R-:W0:Y:S01]  /*2270*/  MUFU.EX2 R26, R26 ;  /* 0x0000001a001a7308 */ /* 0x000e220000000800 */
[----:B------:R-:W-:Y:S01]  /*2280*/  FMUL R39, R35, 1.4426950216293334961 ;  /* 0x3fb8aa3b23277820 */ /* 0x000fe20000400000 */
[--C-:B------:R-:W-:Y:S01]  /*2290*/  FADD R35, R16, -R61.reuse ;  /* 0x8000003d10237221 */ /* 0x100fe20000000000 */
[----:B------:R-:W-:Y:S01]  /*22a0*/  FMUL R29, R41, 1.4426950216293334961 ;  /* 0x3fb8aa3b291d7820 */ /* 0x000fe20000400000 */
[----:B------:R-:W-:-:S04]  /*22b0*/  FADD R56, R56, -R61 ;  /* 0x8000003d38387221 */ /* 0x000fc80000000000 */
[----:B------:R-:W3:Y:S01]  /*22c0*/  MUFU.EX2 R27, R27 ;  /* 0x0000001b001b7308 */ /* 0x000ee20000000800 */
[--C-:B------:R-:W-:Y:S01]  /*22d0*/  FADD R10, R10, -R61.reuse ;  /* 0x8000003d0a0a7221 */ /* 0x100fe20000000000 */
[----:B------:R-:W-:Y:S01]  /*22e0*/  FMUL R41, R35, 1.4426950216293334961 ;  /* 0x3fb8aa3b23297820 */ /* 0x000fe20000400000 */
[----:B------:R-:W-:Y:S01]  /*22f0*/  FMUL R30, R56, 1.4426950216293334961 ;  /* 0x3fb8aa3b381e7820 */ /* 0x000fe20000400000 */
[--C-:B------:R-:W-:Y:S01]  /*2300*/  FADD R43, R43, -R61.reuse ;  /* 0x8000003d2b2b7221 */ /* 0x100fe20000000000 */
[----:B------:R-:W-:-:S03]  /*2310*/  FADD R35, R13, -R61 ;  /* 0x8000003d0d237221 */ /* 0x000fc60000000000 */
[----:B------:R-:W4:Y:S01]  /*2320*/  MUFU.EX2 R28, R28 ;  /* 0x0000001c001c7308 */ /* 0x000f220000000800 */
[----:B------:R-:W-:Y:S01]  /*2330*/  FMUL R10, R10, 1.4426950216293334961 ;  /* 0x3fb8aa3b0a0a7820 */ /* 0x000fe20000400000 */
[----:B------:R-:W-:Y:S01]  /*2340*/  FMUL R31, R43, 1.4426950216293334961 ;  /* 0x3fb8aa3b2b1f7820 */ /* 0x000fe20000400000 */
[----:B------:R-:W-:Y:S01]  /*2350*/  FADD R58, R58, -R61 ;  /* 0x8000003d3a3a7221 */ /* 0x000fe20000000000 */
[----:B------:R-:W-:-:S04]  /*2360*/  FMUL R48, R35, 1.4426950216293334961 ;  /* 0x3fb8aa3b23307820 */ /* 0x000fc80000400000 */
[----:B------:R-:W0:Y:S01]  /*2370*/  MUFU.EX2 R29, R29 ;  /* 0x0000001d001d7308 */ /* 0x000e220000000800 */
[----:B------:R-:W-:Y:S01]  /*2380*/  FMUL R32, R58, 1.4426950216293334961 ;  /* 0x3fb8aa3b3a207820 */ /* 0x000fe20000400000 */
[--C-:B------:R-:W-:Y:S01]  /*2390*/  FADD R45, R45, -R61.reuse ;  /* 0x8000003d2d2d7221 */ /* 0x100fe20000000000 */
[----:B------:R-:W-:-:S05]  /*23a0*/  FADD R7, R7, -R61 ;  /* 0x8000003d07077221 */ /* 0x000fca0000000000 */
[----:B------:R-:W0:Y:S01]  /*23b0*/  MUFU.EX2 R30, R30 ;  /* 0x0000001e001e7308 */ /* 0x000e220000000800 */
[----:B------:R-:W-:Y:S01]  /*23c0*/  FMUL R33, R45, 1.4426950216293334961 ;  /* 0x3fb8aa3b2d217820 */ /* 0x000fe20000400000 */
[----:B------:R-:W-:-:S06]  /*23d0*/  FADD R60, R60, -R61 ;  /* 0x8000003d3c3c7221 */ /* 0x000fcc0000000000 */
[----:B------:R0:W-:Y:S01]  /*23e0*/  MUFU.EX2 R35, R10 ;  /* 0x0000000a00237308 */ /* 0x0001e20000000800 */
[----:B------:R-:W-:Y:S01]  /*23f0*/  FADD R47, R47, -R61 ;  /* 0x8000003d2f2f7221 */ /* 0x000fe20000000000 */
[----:B------:R-:W-:Y:S01]  /*2400*/  FMUL R7, R7, 1.4426950216293334961 ;  /* 0x3fb8aa3b07077820 */ /* 0x000fe20000400000 */
[----:B0-----:R-:W-:-:S05]  /*2410*/  FADD R10, R25, R26 ;  /* 0x0000001a190a7221 */ /* 0x001fca0000000000 */
[----:B------:R-:W0:Y:S01]  /*2420*/  MUFU.EX2 R31, R31 ;  /* 0x0000001f001f7308 */ /* 0x000e220000000800 */
[----:B------:R-:W-:Y:S01]  /*2430*/  FADD R6, R6, -R61 ;  /* 0x8000003d06067221 */ /* 0x000fe20000000000 */
[----:B------:R-:W-:-:S06]  /*2440*/  FMUL R34, R60, 1.4426950216293334961 ;  /* 0x3fb8aa3b3c227820 */ /* 0x000fcc0000400000 */
[----:B------:R3:W-:Y:S01]  /*2450*/  MUFU.EX2 R16, R39 ;  /* 0x0000002700107308 */ /* 0x0007e20000000800 */
[----:B------:R-:W-:Y:S01]  /*2460*/  FMUL R47, R47, 1.4426950216293334961 ;  /* 0x3fb8aa3b2f2f7820 */ /* 0x000fe20000400000 */
[----:B------:R-:W-:Y:S01]  /*2470*/  FMUL R6, R6, 1.4426950216293334961 ;  /* 0x3fb8aa3b06067820 */ /* 0x000fe20000400000 */
[----:B---3--:R-:W-:-:S05]  /*2480*/  FADD R39, R27, R10 ;  /* 0x0000000a1b277221 */ /* 0x008fca0000000000 */
[----:B------:R-:W3:Y:S01]  /*2490*/  MUFU.EX2 R32, R32 ;  /* 0x0000002000207308 */ /* 0x000ee20000000800 */
[----:B----4-:R-:W-:Y:S01]  /*24a0*/  FADD R10, R28, R39 ;  /* 0x000000271c0a7221 */ /* 0x010fe20000000000 */
[----:B------:R-:W-:-:S06]  /*24b0*/  FADD R4, R4, -R61 ;  /* 0x8000003d04047221 */ /* 0x000fcc0000000000 */
[----:B------:R-:W4:Y:S08]  /*24c0*/  MUFU.EX2 R33, R33 ;  /* 0x0000002100217308 */ /* 0x000f300000000800 */
[----:B------:R0:W-:Y:S01]  /*24d0*/  MUFU.EX2 R50, R7 ;  /* 0x0000000700327308 */ /* 0x0001e20000000800 */
[----:B------:R-:W-:Y:S01]  /*24e0*/  FMUL R4, R4, 1.4426950216293334961 ;  /* 0x3fb8aa3b04047820 */ /* 0x000fe20000400000 */
[----:B0-----:R-:W-:-:S06]  /*24f0*/  FADD R7, R29, R10 ;  /* 0x0000000a1d077221 */ /* 0x001fcc0000000000 */
[----:B------:R-:W-:Y:S08]  /*2500*/  MUFU.EX2 R19, R47 ;  /* 0x0000002f00137308 */ /* 0x000ff00000000800 */
[----:B------:R-:W0:Y:S08]  /*2510*/  MUFU.EX2 R34, R34 ;  /* 0x0000002200227308 */ /* 0x000e300000000800 */
[----:B------:R0:W-:Y:S02]  /*2520*/  MUFU.EX2 R47, R6 ;  /* 0x00000006002f7308 */ /* 0x0001e40000000800 */
[----:B0-----:R-:W-:-:S06]  /*2530*/  FADD R6, R30, R7 ;  /* 0x000000071e067221 */ /* 0x001fcc0000000000 */
[----:B------:R-:W0:Y:S01]  /*2540*/  MUFU.EX2 R22, R36 ;  /* 0x0000002400167308 */ /* 0x000e220000000800 */
[----:B------:R-:W-:Y:S01]  /*2550*/  FADD R7, R31, R6 ;  /* 0x000000061f077221 */ /* 0x000fe20000000000 */
[----:B------:R-:W-:-:S06]  /*2560*/  FADD R5, R5, -R61 ;  /* 0x8000003d05057221 */ /* 0x000fcc0000000000 */
[----:B------:R3:W-:Y:S01]  /*2570*/  MUFU.EX2 R54, R4 ;  /* 0x0000000400367308 */ /* 0x0007e20000000800 */
[----:B------:R-:W-:Y:S01]  /*2580*/  FMUL R5, R5, 1.4426950216293334961 ;  /* 0x3fb8aa3b05057820 */ /* 0x000fe20000400000 */
[----:B---3--:R-:W-:-:S06]  /*2590*/  FADD R4, R32, R7 ;  /* 0x0000000720047221 */ /* 0x008fcc0000000000 */
[----:B------:R-:W3:Y:S01]  /*25a0*/  MUFU.EX2 R15, R38 ;  /* 0x00000026000f7308 */ /* 0x000ee20000000800 */
[----:B----4-:R-:W-:-:S04]  /*25b0*/  FADD R7, R33, R4 ;  /* 0x0000000421077221 */ /* 0x010fc80000000000 */
[----:B------:R-:W-:-:S03]  /*25c0*/  FADD R4, R34, R7 ;  /* 0x0000000722047221 */ /* 0x000fc60000000000 */
[----:B------:R-:W4:Y:S01]  /*25d0*/  MUFU.EX2 R13, R41 ;  /* 0x00000029000d7308 */ /* 0x000f220000000800 */
[----:B------:R-:W-:-:S07]  /*25e0*/  FADD R9, R9, -R61 ;  /* 0x8000003d09097221 */ /* 0x000fce0000000000 */
[----:B------:R0:W-:Y:S01]  /*25f0*/  MUFU.EX2 R49, R5 ;  /* 0x0000000500317308 */ /* 0x0001e20000000800 */
[----:B------:R-:W-:Y:S01]  /*2600*/  FMUL R36, R9, 1.4426950216293334961 ;  /* 0x3fb8aa3b09247820 */ /* 0x000fe20000400000 */
[----:B------:R-:W-:Y:S01]  /*2610*/  FADD R9, R12, -R61 ;  /* 0x8000003d0c097221 */ /* 0x000fe20000000000 */
[----:B0-----:R-:W-:-:S05]  /*2620*/  FADD R5, R19, R4 ;  /* 0x0000000413057221 */ /* 0x001fca0000000000 */
[----:B------:R-:W0:Y:S01]  /*2630*/  MUFU.EX2 R48, R48 ;  /* 0x0000003000307308 */ /* 0x000e220000000800 */
[----:B------:R-:W-:Y:S01]  /*2640*/  FADD R4, R22, R5 ;  /* 0x0000000516047221 */ /* 0x000fe20000000000 */
[----:B------:R-:W-:-:S03]  /*2650*/  FMUL R9, R9, 1.4426950216293334961 ;  /* 0x3fb8aa3b09097820 */ /* 0x000fc60000400000 */
[----:B---3--:R-:W-:-:S03]  /*2660*/  FADD R5, R15, R4 ;  /* 0x000000040f057221 */ /* 0x008fc60000000000 */
[----:B------:R-:W3:Y:S01]  /*2670*/  MUFU.EX2 R12, R36 ;  /* 0x00000024000c7308 */ /* 0x000ee20000000800 */
[----:B------:R-:W-:-:S04]  /*2680*/  FADD R4, R16, R5 ;  /* 0x0000000510047221 */ /* 0x000fc80000000000 */
[----:B----4-:R-:W-:-:S03]  /*2690*/  FADD R5, R13, R4 ;  /* 0x000000040d057221 */ /* 0x010fc60000000000 */
[----:B------:R-:W4:Y:S01]  /*26a0*/  MUFU.EX2 R45, R9 ;  /* 0x00000009002d7308 */ /* 0x000f220000000800 */
[----:B0-----:R-:W-:Y:S01]  /*26b0*/  FADD R4, R48, R5 ;  /* 0x0000000530047221 */ /* 0x001fe20000000000 */
[----:B------:R-:W-:-:S03]  /*26c0*/  FADD R14, R14, -R61 ;  /* 0x8000003d0e0e7221 */ /* 0x000fc60000000000 */
[----:B------:R-:W-:Y:S01]  /*26d0*/  FADD R5, R35, R4 ;  /* 0x0000000423057221 */ /* 0x000fe20000000000 */
[----:B------:R-:W-:-:S03]  /*26e0*/  FMUL R14, R14, 1.4426950216293334961 ;  /* 0x3fb8aa3b0e0e7820 */ /* 0x000fc60000400000 */
[----:B---3--:R-:W-:Y:S01]  /*26f0*/  FADD R4, R12, R5 ;  /* 0x000000050c047221 */ /* 0x008fe20000000000 */
[--C-:B------:R-:W-:Y:S01]  /*2700*/  FADD R11, R11, -R61.reuse ;  /* 0x8000003d0b0b7221 */ /* 0x100fe20000000000 */
[--C-:B------:R-:W-:Y:S01]  /*2710*/  FADD R18, R18, -R61.reuse ;  /* 0x8000003d12127221 */ /* 0x100fe20000000000 */
[--C-:B------:R-:W-:Y:S01]  /*2720*/  FADD R8, R8, -R61.reuse ;  /* 0x8000003d08087221 */ /* 0x100fe20000000000 */
[----:B----4-:R-:W-:Y:S01]  /*2730*/  FADD R5, R45, R4 ;  /* 0x000000042d057221 */ /* 0x010fe20000000000 */
[----:B------:R-:W0:Y:S01]  /*2740*/  MUFU.EX2 R56, R14 ;  /* 0x0000000e00387308 */ /* 0x000e220000000800 */
[----:B------:R-:W-:Y:S01]  /*2750*/  FMUL R11, R11, 1.4426950216293334961 ;  /* 0x3fb8aa3b0b0b7820 */ /* 0x000fe20000400000 */
[--C-:B------:R-:W-:Y:S01]  /*2760*/  FADD R17, R17, -R61.reuse ;  /* 0x8000003d11117221 */ /* 0x100fe20000000000 */
[--C-:B------:R-:W-:Y:S01]  /*2770*/  FADD R24, R24, -R61.reuse ;  /* 0x8000003d18187221 */ /* 0x100fe20000000000 */
[--C-:B------:R-:W-:Y:S01]  /*2780*/  FADD R21, R21, -R61.reuse ;  /* 0x8000003d15157221 */ /* 0x100fe20000000000 */
[--C-:B------:R-:W-:Y:S01]  /*2790*/  FADD R23, R23, -R61.reuse ;  /* 0x8000003d17177221 */ /* 0x100fe20000000000 */
[----:B------:R-:W-:Y:S01]  /*27a0*/  FADD R20, R20, -R61 ;  /* 0x8000003d14147221 */ /* 0x000fe20000000000 */
[----:B------:R-:W-:Y:S01]  /*27b0*/  FADD R6, R50, R5 ;  /* 0x0000000532067221 */ /* 0x000fe20000000000 */
[----:B------:R-:W-:Y:S01]  /*27c0*/  FMUL R18, R18, 1.4426950216293334961 ;  /* 0x3fb8aa3b12127820 */ /* 0x000fe20000400000 */
[----:B------:R-:W-:Y:S01]  /*27d0*/  FMUL R41, R8, 1.4426950216293334961 ;  /* 0x3fb8aa3b08297820 */ /* 0x000fe20000400000 */
[----:B------:R-:W3:Y:S01]  /*27e0*/  MUFU.EX2 R51, R11 ;  /* 0x0000000b00337308 */ /* 0x000ee20000000800 */
[----:B------:R-:W-:Y:S01]  /*27f0*/  FMUL R17, R17, 1.4426950216293334961 ;  /* 0x3fb8aa3b11117820 */ /* 0x000fe20000400000 */
[----:B------:R-:W-:Y:S01]  /*2800*/  FMUL R24, R24, 1.4426950216293334961 ;  /* 0x3fb8aa3b18187820 */ /* 0x000fe20000400000 */
[----:B------:R-:W-:Y:S01]  /*2810*/  FMUL R21, R21, 1.4426950216293334961 ;  /* 0x3fb8aa3b15157820 */ /* 0x000fe20000400000 */
[----:B------:R-:W-:Y:S01]  /*2820*/  FMUL R23, R23, 1.4426950216293334961 ;  /* 0x3fb8aa3b17177820 */ /* 0x000fe20000400000 */
[----:B------:R-:W-:Y:S01]  /*2830*/  FMUL R20, R20, 1.4426950216293334961 ;  /* 0x3fb8aa3b14147820 */ /* 0x000fe20000400000 */
[----:B------:R-:W-:-:S02]  /*2840*/  FADD R9, R47, R6 ;  /* 0x000000062f097221 */ /* 0x000fc40000000000 */
[----:B------:R-:W4:Y:S02]  /*2850*/  MUFU.EX2 R18, R18 ;  /* 0x0000001200127308 */ /* 0x000f240000000800 */
[----:B------:R-:W-:-:S06]  /*2860*/  FADD R10, R54, R9 ;  /* 0x00000009360a7221 */ /* 0x000fcc0000000000 */
[----:B------:R0:W-:Y:S01]  /*2870*/  MUFU.EX2 R58, R17 ;  /* 0x00000011003a7308 */ /* 0x0001e20000000800 */
[----:B------:R-:W-:-:S07]  /*2880*/  UIADD3 UR16, UPT, UPT, UR10, 0x80, URZ ;  /* 0x000000800a107890 */ /* 0x000fce000fffe0ff */
[----:B------:R-:W1:Y:S01]  /*2890*/  MUFU.EX2 R43, R24 ;  /* 0x00000018002b7308 */ /* 0x000e620000000800 */
[----:B0-----:R-:W-:-:S07]  /*28a0*/  FADD R17, R49, R10 ;  /* 0x0000000a31117221 */ /* 0x001fce0000000000 */
[----:B------:R-:W-:Y:S08]  /*28b0*/  MUFU.EX2 R36, R21 ;  /* 0x0000001500247308 */ /* 0x000ff00000000800 */
[----:B------:R-:W0:Y:S08]  /*28c0*/  MUFU.EX2 R39, R23 ;  /* 0x0000001700277308 */ /* 0x000e300000000800 */
[----:B------:R0:W-:Y:S08]  /*28d0*/  MUFU.EX2 R38, R20 ;  /* 0x0000001400267308 */ /* 0x0001f00000000800 */
[----:B------:R-:W1:Y:S01]  /*28e0*/  MUFU.EX2 R41, R41 ;  /* 0x0000002900297308 */ /* 0x000e620000000800 */
[----:B------:R-:W-:Y:S01]  /*28f0*/  FADD R14, R56, R17 ;  /* 0x00000011380e7221 */ /* 0x000fe20000000000 */
[----:B------:R-:W-:-:S03]  /*2900*/  UIADD3 UR17, UPT, UPT, UR20, UR16, URZ ;  /* 0x0000001014117290 */ /* 0x000fc6000fffe0ff */
[----:B---3--:R-:W-:Y:S01]  /*2910*/  FADD R17, R51, R14 ;  /* 0x0000000e33117221 */ /* 0x008fe20000000000 */
[----:B------:R-:W-:Y:S01]  /*2920*/  ULEA UR17, UR21, UR17, 0x2 ;  /* 0x0000001115117291 */ /* 0x000fe2000f8e10ff */
[----:B------:R-:W-:Y:S01]  /*2930*/  F2FP.BF16.F32.PACK_AB R10, R16, R15 ;  /* 0x0000000f100a723e */ /* 0x000fe200000010ff */
[----:B0-----:R-:W-:Y:S01]  /*2940*/  FADD R20, -R61, -INF ;  /* 0xff8000003d147421 */ /* 0x001fe20000000100 */
[----:B------:R-:W-:Y:S01]  /*2950*/  F2FP.BF16.F32.PACK_AB R9, R22, R19 ;  /* 0x000000131609723e */ /* 0x000fe200000010ff */
[----:B----4-:R-:W-:Y:S01]  /*2960*/  FADD R21, R18, R17 ;  /* 0x0000001112157221 */ /* 0x010fe20000000000 */
[----:B------:R-:W-:Y:S02]  /*2970*/  F2FP.BF16.F32.PACK_AB R11, R48, R13 ;  /* 0x0000000d300b723e */ /* 0x000fe400000010ff */
[----:B------:R-:W-:Y:S02]  /*2980*/  F2FP.BF16.F32.PACK_AB R16, R18, R51 ;  /* 0x000000331210723e */ /* 0x000fe400000010ff */
[----:B------:R-:W-:-:S02]  /*2990*/  F2FP.BF16.F32.PACK_AB R4, R26, R25 ;  /* 0x000000191a04723e */ /* 0x000fc400000010ff */
[----:B------:R-:W-:Y:S02]  /*29a0*/  F2FP.BF16.F32.PACK_AB R5, R28, R27 ;  /* 0x0000001b1c05723e */ /* 0x000fe400000010ff */
[----:B------:R-:W-:Y:S02]  /*29b0*/  F2FP.BF16.F32.PACK_AB R6, R30, R29 ;  /* 0x0000001d1e06723e */ /* 0x000fe400000010ff */
[----:B------:R-:W-:Y:S02]  /*29c0*/  F2FP.BF16.F32.PACK_AB R7, R32, R31 ;  /* 0x0000001f2007723e */ /* 0x000fe400000010ff */
[----:B------:R-:W-:Y:S02]  /*29d0*/  F2FP.BF16.F32.PACK_AB R8, R34, R33 ;  /* 0x000000212208723e */ /* 0x000fe400000010ff */
[----:B------:R-:W-:Y:S02]  /*29e0*/  F2FP.BF16.F32.PACK_AB R12, R12, R35 ;  /* 0x000000230c0c723e */ /* 0x000fe400000010ff */
[----:B------:R-:W-:-:S02]  /*29f0*/  F2FP.BF16.F32.PACK_AB R13, R50, R45 ;  /* 0x0000002d320d723e */ /* 0x000fc400000010ff */
[----:B------:R-:W-:Y:S02]  /*2a00*/  F2FP.BF16.F32.PACK_AB R14, R54, R47 ;  /* 0x0000002f360e723e */ /* 0x000fe400000010ff */
[----:B------:R-:W-:Y:S02]  /*2a10*/  F2FP.BF16.F32.PACK_AB R15, R56, R49 ;  /* 0x00000031380f723e */ /* 0x000fe400000010ff */
[----:B-1----:R-:W-:Y:S02]  /*2a20*/  F2FP.BF16.F32.PACK_AB R17, R43, R58 ;  /* 0x0000003a2b11723e */ /* 0x002fe400000010ff */
[----:B------:R-:W-:Y:S02]  /*2a30*/  F2FP.BF16.F32.PACK_AB R18, R39, R36 ;  /* 0x000000242712723e */ /* 0x000fe400000010ff */
[----:B------:R-:W-:Y:S01]  /*2a40*/  F2FP.BF16.F32.PACK_AB R19, R41, R38 ;  /* 0x000000262913723e */ /* 0x000fe200000010ff */
[----:B--2---:R-:W-:Y:S06]  /*2a50*/  @!P0 BRA `(.L_x_9) ;  /* 0x0000000000048947 */ /* 0x004fec0003800000 */
[----:B------:R0:W-:Y:S02]  /*2a60*/  STTM.x16 tmem[UR17], R4 ;  /* 0x00000004000079ed */ /* 0x0001e40008240011 */
.L_x_9:
[----:B-----5:R1:W-:Y:S01]  /*2a70*/  STS.U16 [R3+UR9+0x4000], R40 ;  /* 0x0040002803007988 */ /* 0x0203e20008000409 */
[----:B------:R-:W-:Y:S01]  /*2a80*/  FMUL R45, R20, 1.4426950216293334961 ;  /* 0x3fb8aa3b142d7820 */ /* 0x000fe20000400000 */
[----:B------:R-:W-:Y:S02]  /*2a90*/  FADD R58, R58, R21 ;  /* 0x000000153a3a7221 */ /* 0x000fe40000000000 */
[----:B------:R1:W-:Y:S02]  /*2aa0*/  STS.U16 [R3+UR9+0x4200], R42 ;  /* 0x0042002a03007988 */ /* 0x0003e40008000409 */
[----:B------:R-:W-:Y:S01]  /*2ab0*/  FADD R43, R43, R58 ;  /* 0x0000003a2b2b7221 */ /* 0x000fe20000000000 */
[----:B------:R-:W2:Y:S01]  /*2ac0*/  MUFU.EX2 R45, R45 ;  /* 0x0000002d002d7308 */ /* 0x000ea20000000800 */
[----:B------:R1:W-:Y:S04]  /*2ad0*/  STS.U16 [R3+UR9+0x4400], R44 ;  /* 0x0044002c03007988 */ /* 0x0003e80008000409 */
[----:B------:R1:W-:Y:S01]  /*2ae0*/  STS.U16 [R3+UR9+0x4600], R46 ;  /* 0x0046002e03007988 */ /* 0x0003e20008000409 */
[----:B------:R-:W3:Y:S02]  /*2af0*/  FENCE.VIEW.ASYNC.T ;  /* 0x00000000000073c6 */ /* 0x000ee40000000200 */
[----:B---3--:R-:W-:Y:S06]  /*2b00*/  BAR.SYNC.DEFER_BLOCKING 0x0 ;  /* 0x0000000000007b1d */ /* 0x008fec0000010000 */
[----:B0-----:R-:W0:Y:S01]  /*2b10*/  LDTM.x32 R4, tmem[UR11] ;  /* 0x0000000b000479ee */ /* 0x001e2200082c0000 */
[----:B------:R-:W-:Y:S01]  /*2b20*/  NOP ;  /* 0x0000000000007918 */ /* 0x000fe20000000000 */
[----:B-1----:R-:W-:Y:S05]  /*2b30*/  @!P0 BRA `(.L_x_10) ;  /* 0x0000000000848947 */ /* 0x002fea0003800000 */
[C---:B0-2---:R-:W-:Y:S01]  /*2b40*/  FMUL R4, R45.reuse, R4 ;  /* 0x000000042d047220 */ /* 0x045fe20000400000 */
[C---:B------:R-:W-:Y:S01]  /*2b50*/  FMUL R5, R45.reuse, R5 ;  /* 0x000000052d057220 */ /* 0x040fe20000400000 */
        /* <DEDUP_REMOVED lines=29> */
[----:B------:R-:W-:-:S04]  /*2d30*/  FMUL R35, R45, R35 ;  /* 0x000000232d237220 */ /* 0x000fc80000400000 */
[----:B------:R1:W-:Y:S03]  /*2d40*/  STTM.x32 tmem[UR11], R4 ;  /* 0x00000004000079ed */ /* 0x0003e600082c000b */
.L_x_10:
[----:B0-----:R-:W0:Y:S02]  /*2d50*/  FENCE.VIEW.ASYNC.T ;  /* 0x00000000000073c6 */ /* 0x001e240000000200 */
[----:B0-----:R-:W-:Y:S01]  /*2d60*/  BAR.SYNC.DEFER_BLOCKING 0x0 ;  /* 0x0000000000007b1d */ /* 0x001fe20000010000 */
[----:B------:R-:W-:Y:S01]  /*2d70*/  FADD R36, R36, R43 ;  /* 0x0000002b24247221 */ /* 0x000fe20000000000 */
[----:B------:R-:W-:Y:S01]  /*2d80*/  UIADD3 UR22, UPT, UPT, UR9, 0x5800, URZ ;  /* 0x0000580009167890 */ /* 0x000fe2000fffe0ff */
[----:B------:R-:W-:Y:S02]  /*2d90*/  FSEL R61, R61, -INF , P0 ;  /* 0xff8000003d3d7808 */ /* 0x000fe40000000000 */
[----:B------:R-:W-:-:S04]  /*2da0*/  FADD R39, R39, R36 ;  /* 0x0000002427277221 */ /* 0x000fc80000000000 */
[----:B------:R-:W-:-:S04]  /*2db0*/  FADD R38, R38, R39 ;  /* 0x0000002726267221 */ /* 0x000fc80000000000 */
[----:B------:R-:W-:-:S04]  /*2dc0*/  FADD R38, R41, R38 ;  /* 0x0000002629267221 */ /* 0x000fc80000000000 */
[----:B--2---:R-:W-:-:S05]  /*2dd0*/  FADD R38, R45, R38 ;  /* 0x000000262d267221 */ /* 0x004fca0000000000 */
[----:B------:R-:W-:Y:S01]  /*2de0*/  FSEL R53, R38, 1, P0 ;  /* 0x3f80000026357808 */ /* 0x000fe20000000000 */
[----:B------:R0:W-:Y:S06]  /*2df0*/  MEMBAR.ALL.CTA ;  /* 0x0000000000007992 */ /* 0x0001ec0000008000 */
[----:B0-----:R-:W0:Y:S02]  /*2e00*/  FENCE.VIEW.ASYNC.S ;  /* 0x00000000000073c6 */ /* 0x001e240000000000 */
[----:B0-----:R-:W-:Y:S06]  /*2e10*/  BAR.SYNC.DEFER_BLOCKING 0x0 ;  /* 0x0000000000007b1d */ /* 0x001fec0000010000 */
[----:B------:R-:W-:Y:S05]  /*2e20*/  @!P1 BRA `(.L_x_11) ;  /* 0x0000000000889947 */ /* 0x000fea0003800000 */
[----:B------:R-:W-:Y:S01]  /*2e30*/  UIADD3 UR4, UPT, UPT, UR9, 0x4000, URZ ;  /* 0x0000400009047890 */ /* 0x000fe2000fffe0ff */
[----:B------:R-:W-:Y:S01]  /*2e40*/  BSSY.RECONVERGENT B0, `(.L_x_12) ;  /* 0x000001f000007945 */ /* 0x000fe20003800200 */
[----:B------:R-:W-:Y:S02]  /*2e50*/  ELECT P0, URZ, PT ;  /* 0x0000000000ff782f */ /* 0x000fe40003800000 */
[----:B------:R-:W-:Y:S02]  /*2e60*/  USHF.R.U32.HI UR6, URZ, 0x4, UR4 ;  /* 0x00000004ff067899 */ /* 0x000fe40008011604 */
[----:B------:R-:W-:Y:S02]  /*2e70*/  UIADD3 UR5, UPT, UPT, UR10, 0x88, URZ ;  /* 0x000000880a057890 */ /* 0x000fe4000fffe0ff */
[----:B------:R-:W-:Y:S01]  /*2e80*/  USGXT.U32 UR6, UR6, 0xe ;  /* 0x0000000e0606789a */ /* 0x000fe20008000000 */
[----:B------:R-:W-:Y:S01]  /*2e90*/  UMOV UR4, URZ ;  /* 0x000000ff00047c82 */ /* 0x000fe20008000000 */
[----:B------:R-:W-:-:S02]  /*2ea0*/  UIADD3 UR15, UPT, UPT, UR10, 0x20, URZ ;  /* 0x000000200a0f7890 */ /* 0x000fc4000fffe0ff */
[----:B------:R-:W-:Y:S02]  /*2eb0*/  UIADD3 UR24, UP1, UPT, UR6, 0x2, URZ ;  /* 0x0000000206187890 */ /* 0x000fe4000ff3e0ff */
[----:B------:R-:W-:Y:S02]  /*2ec0*/  UIADD3 UR18, UPT, UPT, UR10, 0x90, URZ ;  /* 0x000000900a127890 */ /* 0x000fe4000fffe0ff */
[----:B------:R-:W-:Y:S02]  /*2ed0*/  UIADD3.X UR25, UPT, UPT, UR4, -0x7fffbfe0, URZ, UP1, !UPT ;  /* 0x8000402004197890 */ /* 0x000fe40008ffe4ff */
[----:B------:R-:W-:Y:S02]  /*2ee0*/  UIADD3 UR32, UPT, UPT, UR10, 0x20, URZ ;  /* 0x000000200a207890 */ /* 0x000fe4000fffe0ff */
[----:B------:R-:W-:Y:S01]  /*2ef0*/  UIADD3 UR19, UPT, UPT, UR10, 0x98, URZ ;  /* 0x000000980a137890 */ /* 0x000fe2000fffe0ff */
[----:B------:R-:W-:Y:S01]  /*2f00*/  UMOV UR20, 0x0 ;  /* 0x0000000000147882 */ /* 0x000fe20000000000 */
[----:B------:R-:W-:Y:S01]  /*2f10*/  UMOV UR21, 0x8080490 ;  /* 0x0808049000157882 */ /* 0x000fe20000000000 */
[----:B------:R-:W-:Y:S01]  /*2f20*/  UMOV UR7, 0x80004020 ;  /* 0x8000402000077882 */ /* 0x000fe20000000000 */
[----:B------:R-:W-:Y:S01]  /*2f30*/  UMOV UR26, 0x0 ;  /* 0x00000000001a7882 */ /* 0x000fe20000000000 */
[----:B------:R-:W-:Y:S01]  /*2f40*/  UMOV UR27, 0x8080490 ;  /* 0x08080490001b7882 */ /* 0x000fe20000000000 */
[----:B------:R-:W-:Y:S01]  /*2f50*/  UMOV UR28, 0x0 ;  /* 0x00000000001c7882 */ /* 0x000fe20000000000 */
[----:B------:R-:W-:Y:S01]  /*2f60*/  UMOV UR29, 0x8080490 ;  /* 0x08080490001d7882 */ /* 0x000fe20000000000 */
[----:B------:R0:W-:Y:S01]  /*2f70*/  UTCHMMA tmem[UR16], gdesc[UR6], tmem[UR10], tmem[UR20], idesc[UR21], UPT ;  /* 0x00ff1406100079ea */ /* 0x0001e2000b80000a */
[----:B------:R-:W-:Y:S01]  /*2f80*/  UMOV UR34, 0x0 ;  /* 0x0000000000227882 */ /* 0x000fe20000000000 */
[----:B------:R-:W-:Y:S01]  /*2f90*/  UMOV UR35, 0x8080490 ;  /* 0x0808049000237882 */ /* 0x000fe20000000000 */
[----:B------:R0:W-:Y:S01]  /*2fa0*/  UTCHMMA tmem[UR5], gdesc[UR24], tmem[UR10], tmem[UR26], idesc[UR27], UPT ;  /* 0x00ff1a18050079ea */ /* 0x0001e2000b80000a */
[----:B------:R0:W-:Y:S01]  /*2fb0*/  UTCHMMA tmem[UR18], gdesc[UR6], tmem[UR15], tmem[UR28], idesc[UR29], UPT ;  /* 0x00ff1c06120079ea */ /* 0x0001e2000b80000f */
[----:B------:R0:W-:Y:S01]  /*2fc0*/  UTCHMMA tmem[UR19], gdesc[UR24], tmem[UR32], tmem[UR34], idesc[UR35], UPT ;  /* 0x00ff2218130079ea */ /* 0x0001e2000b800020 */
[----:B------:R-:W-:Y:S05]  /*2fd0*/  @!P0 BRA `(.L_x_13) ;  /* 0x0000000000148947 */ /* 0x000fea0003800000 */
[----:B------:R-:W-:Y:S01]  /*2fe0*/  UMOV UR4, UR22 ;  /* 0x0000001600047c82 */ /* 0x000fe20008000000 */
[----:B0-----:R-:W-:Y:S02]  /*2ff0*/  UMOV UR5, URZ ;  /* 0x000000ff00057c82 */ /* 0x001fe40008000000 */
[----:B------:R-:W-:Y:S02]  /*3000*/  UMOV UR4, UR4 ;  /* 0x0000000400047c82 */ /* 0x000fe40008000000 */
[----:B------:R2:W-:Y:S01]  /*3010*/  UTCBAR [UR4], URZ ;  /* 0x000000ff040073e9 */ /* 0x0005e200080000ff */
[----:B------:R-:W-:Y:S02]  /*3020*/  NOP ;  /* 0x0000000000007918 */ /* 0x000fe40000000000 */
.L_x_13:
[----:B0-2---:R-:W-:Y:S05]  /*3030*/  BSYNC.RECONVERGENT B0 ;  /* 0x0000000000007941 */ /* 0x005fea0003800200 */
.L_x_12:
[----:B------:R-:W-:Y:S05]  /*3040*/  BRA `(.L_x_14) ;  /* 0x0000000000087947 */ /* 0x000fea0003800000 */
.L_x_11:
[----:B------:R-:W-:-:S13]  /*3050*/  ISETP.GE.AND P0, PT, R55, RZ, PT ;  /* 0x000000ff3700720c */ /* 0x000fda0003f06270 */
[----:B------:R-:W-:Y:S05]  /*3060*/  @!P0 BRA `(.L_x_15) ;  /* 0x0000002400f88947 */ /* 0x000fea0003800000 */
.L_x_14:
[----:B------:R-:W-:Y:S01]  /*3070*/  USHF.R.U32.HI UR7, URZ, 0x4, UR9 ;  /* 0x00000004ff077899 */ /* 0x000fe20008011609 */
[----:B------:R-:W-:Y:S01]  /*3080*/  IMAD.SHL.U32 R54, R37, 0x20, RZ ;  /* 0x0000002025367824 */ /* 0x000fe200078e00ff */
[----:B------:R-:W-:Y:S01]  /*3090*/  UIADD3 UR6, UPT, UPT, UR9, 0x5000, URZ ;  /* 0x0000500009067890 */ /* 0x000fe2000fffe0ff */
[----:B------:R-:W-:Y:S01]  /*30a0*/  HFMA2 R36, -RZ, RZ, 0, 0 ;  /* 0x00000000ff247431 */ /* 0x000fe200000001ff */
[----:B------:R-:W-:Y:S01]  /*30b0*/  USGXT.U32 UR7, UR7, 0xe ;  /* 0x0000000e0707789a */ /* 0x000fe20008000000 */
[----:B------:R-:W-:Y:S01]  /*30c0*/  VIADD R55, R55, 0xe0 ;  /* 0x000000e037377836 */ /* 0x000fe20000000000 */
[----:B------:R-:W-:Y:S01]  /*30d0*/  USHF.R.U32.HI UR4, URZ, 0x4, UR14 ;  /* 0x00000004ff047899 */ /* 0x000fe2000801160e */
[----:B------:R-:W-:Y:S01]  /*30e0*/  CS2R R56, SRZ ;  /* 0x0000000000387805 */ /* 0x000fe2000001ff00 */
[----:B------:R-:W-:Y:S01]  /*30f0*/  USHF.L.U32 UR13, UR13, 0x5, URZ ;  /* 0x000000050d0d7899 */ /* 0x000fe200080006ff */
[----:B------:R-:W-:Y:S01]  /*3100*/  IMAD.MOV.U32 R58, RZ, RZ, RZ ;  /* 0x000000ffff3a7224 */ /* 0x000fe200078e00ff */
[----:B------:R-:W-:Y:S01]  /*3110*/  USHF.R.U32.HI UR6, URZ, 0x4, UR6 ;  /* 0x00000004ff067899 */ /* 0x000fe20008011606 */
[----:B------:R-:W-:Y:S01]  /*3120*/  IMAD.MOV.U32 R59, RZ, RZ, R54 ;  /* 0x000000ffff3b7224 */ /* 0x000fe200078e0036 */
[----:B------:R-:W-:Y:S01]  /*3130*/  UIADD3 UR14, UP2, UPT, UR7, 0x1000080, URZ ;  /* 0x01000080070e7890 */ /* 0x000fe2000ff5e0ff */
[----:B------:R-:W-:Y:S01]  /*3140*/  UMOV UR5, URZ ;  /* 0x000000ff00057c82 */ /* 0x000fe20008000000 */
[----:B------:R-:W-:Y:S01]  /*3150*/  USGXT.U32 UR4, UR4, 0xe ;  /* 0x0000000e0404789a */ /* 0x000fe20008000000 */
[----:B------:R-:W-:Y:S01]  /*3160*/  IMAD.U32 R60, RZ, RZ, UR13 ;  /* 0x0000000dff3c7e24 */ /* 0x000fe2000f8e00ff */
[----:B------:R-:W-:-:S02]  /*3170*/  USGXT.U32 UR6, UR6, 0xe ;  /* 0x0000000e0606789a */ /* 0x000fc40008000000 */
[----:B------:R-:W-:Y:S01]  /*3180*/  UIADD3.X UR15, UPT, UPT, UR5, 0x40004040, URZ, UP2, !UPT ;  /* 0x40004040050f7890 */ /* 0x000fe200097fe4ff */
[----:B------:R-:W-:Y:S01]  /*3190*/  UMOV UR20, 0xfffffffe ;  /* 0xfffffffe00147882 */ /* 0x000fe20000000000 */
[----:B------:R-:W-:Y:S01]  /*31a0*/  UMOV UR21, 0x7fffbfdf ;  /* 0x7fffbfdf00157882 */ /* 0x000fe20000000000 */
[----:B------:R-:W-:Y:S02]  /*31b0*/  ULOP3.LUT UR34, UR7, 0x1000000, URZ, 0xfc, !UPT ;  /* 0x0100000007227892 */ /* 0x000fe4000f8efcff */
[----:B------:R-:W-:Y:S02]  /*31c0*/  UIADD3 UR36, UP2, UPT, UR14, 0x180, URZ ;  /* 0x000001800e247890 */ /* 0x000fe4000ff5e0ff */
[----:B------:R-:W-:Y:S01]  /*31d0*/  UIADD3 UR38, UP3, UPT, UR14, 0x200, URZ ;  /* 0x000002000e267890 */ /* 0x000fe2000ff7e0ff */
[----:B------:R-:W-:Y:S01]  /*31e0*/  UMOV UR7, URZ ;  /* 0x000000ff00077c82 */ /* 0x000fe20008000000 */
[----:B------:R-:W-:Y:S02]  /*31f0*/  UIADD3.64 UR18, UPT, UPT, UR4, -UR20, URZ ;  /* 0x8000001404127297 */ /* 0x000fe4000fffe0ff */
[----:B------:R-:W-:-:S02]  /*3200*/  UISETP.NE.U32.AND UP1, UPT, UR23, URZ, UPT ;  /* 0x000000ff1700728c */ /* 0x000fc4000bf25070 */
[----:B------:R-:W-:Y:S01]  /*3210*/  UIADD3.64 UR20, UPT, UPT, UR6, -UR20, URZ ;  /* 0x8000001406147297 */ /* 0x000fe2000fffe0ff */
[----:B------:R-:W-:Y:S01]  /*3220*/  UMOV UR33, UR22 ;  /* 0x0000001600217c82 */ /* 0x000fe20008000000 */
[----:B------:R-:W0:Y:S01]  /*3230*/  LDCU UR35, c[0x0][0x3a8] ;  /* 0x00007500ff2377ac */ /* 0x000e220008000800 */
[----:B------:R-:W-:Y:S02]  /*3240*/  UIADD3.X UR37, UPT, UPT, UR15, URZ, URZ, UP2, !UPT ;  /* 0x000000ff0f257290 */ /* 0x000fe400097fe4ff */
[----:B------:R-:W-:Y:S01]  /*3250*/  UIADD3.X UR39, UPT, UPT, UR15, URZ, URZ, UP3, !UPT ;  /* 0x000000ff0f277290 */ /* 0x000fe20009ffe4ff */
[----:B------:R-:W-:Y:S01]  /*3260*/  UMOV UR32, 0x1 ;  /* 0x0000000100207882 */ /* 0x000fe20000000000 */
[----:B------:R-:W-:Y:S01]  /*3270*/  UMOV UR22, UR4 ;  /* 0x0000000400167c82 */ /* 0x000fe20008000000 */
[----:B------:R-:W-:Y:S01]  /*3280*/  UMOV UR23, 0x80004020 ;  /* 0x8000402000177882 */ /* 0x000fe20000000000 */
[----:B------:R-:W-:-:S08]  /*3290*/  UMOV UR7, 0x80004020 ;  /* 0x8000402000077882 */ /* 0x000fd00000000000 */
.L_x_20:
[----:B01----:R-:W-:-:S04]  /*32a0*/  IMAD.WIDE R6, R59, 0x2, R74 ;  /* 0x000000023b067825 */ /* 0x003fc800078e024a */
[C---:B------:R-:W-:Y:S02]  /*32b0*/  IMAD.WIDE R4, R59.reuse, 0x2, R76 ;  /* 0x000000023b047825 */ /* 0x040fe400078e024c */
[----:B------:R1:W2:Y:S02]  /*32c0*/  LDG.E.U16 R6, desc[UR30][R6.64] ;  /* 0x0000001e06067981 */ /* 0x0002a4000c1e1500 */
[C---:B------:R-:W-:Y:S02]  /*32d0*/  IMAD.WIDE R8, R59.reuse, 0x2, R72 ;  /* 0x000000023b087825 */ /* 0x040fe400078e0248 */
[----:B------:R3:W4:Y:S02]  /*32e0*/  LDG.E.U16 R4, desc[UR30][R4.64] ;  /* 0x0000001e04047981 */ /* 0x000724000c1e1500 */
[----:B------:R-:W-:Y:S02]  /*32f0*/  IMAD.WIDE R10, R59, 0x2, R70 ;  /* 0x000000023b0a7825 */ /* 0x000fe400078e0246 */
[----:B------:R5:W4:Y:S04]  /*3300*/  LDG.E.U16 R8, desc[UR30][R8.64] ;  /* 0x0000001e08087981 */ /* 0x000b28000c1e1500 */
[----:B------:R0:W4:Y:S01]  /*3310*/  LDG.E.U16 R10, desc[UR30][R10.64] ;  /* 0x0000001e0a0a7981 */ /* 0x000122000c1e1500 */
[----:B------:R-:W-:-:S04]  /*3320*/  IADD3 R13, P2, PT, R56, 0x35, RZ ;  /* 0x00000035380d7810 */ /* 0x000fc80007f5e0ff */
[----:B------:R-:W-:Y:S02]  /*3330*/  ISETP.GT.U32.AND P4, PT, R13, R2, PT ;  /* 0x000000020d00720c */ /* 0x000fe40003f84070 */
[----:B------:R-:W-:Y:S02]  /*3340*/  IADD3 R13, P0, PT, R56, 0x21, RZ ;  /* 0x00000021380d7810 */ /* 0x000fe40007f1e0ff */
[----:B------:R-:W-:Y:S01]  /*3350*/  LOP3.LUT P5, RZ, R0, 0xff, RZ, 0xc0, !PT ;  /* 0x000000ff00ff7812 */ /* 0x000fe200078ac0ff */
[----:B------:R-:W-:Y:S01]  /*3360*/  UMOV UR4, 0x1 ;  /* 0x0000000100047882 */ /* 0x000fe20000000000 */
[C---:B-1----:R-:W-:Y:S01]  /*3370*/  IADD3 R7, P3, PT, R56.reuse, 0x22, RZ ;  /* 0x0000002238077810 */ /* 0x042fe20007f7e0ff */
[----:B---3--:R-:W-:Y:S01]  /*3380*/  IMAD.X R5, RZ, RZ, R57, P0 ;  /* 0x000000ffff057224 */ /* 0x008fe200000e0639 */
[C---:B------:R-:W-:Y:S02]  /*3390*/  IADD3 R17, P0, PT, R56.reuse, 0x24, RZ ;  /* 0x0000002438117810 */ /* 0x040fe40007f1e0ff */
[----:B------:R-:W-:Y:S01]  /*33a0*/  IADD3 R15, P1, PT, R56, 0x23, RZ ;  /* 0x00000023380f7810 */ /* 0x000fe20007f3e0ff */
[----:B------:R-:W-:-:S04]  /*33b0*/  @!UP0 UIADD3 UR4, UPT, UPT, -UR4, 0x100000, URZ ;  /* 0x0010000004048890 */ /* 0x000fc8000fffe1ff */
[----:B------:R-:W-:Y:S02]  /*33c0*/  @!UP0 USHF.L.U32 UR5, UR4, 0xb, URZ ;  /* 0x0000000b04058899 */ /* 0x000fe400080006ff */
[----:B------:R-:W-:Y:S01]  /*33d0*/  @!UP0 USHF.L.U32 UR4, UR4, 0x1, URZ ;  /* 0x0000000104048899 */ /* 0x000fe200080006ff */
[--C-:B-----5:R-:W-:Y:S01]  /*33e0*/  IMAD.X R9, RZ, RZ, R57.reuse, P3 ;  /* 0x000000ffff097224 */ /* 0x120fe200018e0639 */
[C---:B------:R-:W-:Y:S02]  /*33f0*/  IADD3 R19, P3, PT, R56.reuse, 0x25, RZ ;  /* 0x0000002538137810 */ /* 0x040fe40007f7e0ff */
[----:B0-----:R-:W-:Y:S02]  /*3400*/  IADD3.X R11, PT, PT, RZ, R57, RZ, P1, !PT ;  /* 0x00000039ff0b7210 */ /* 0x001fe40000ffe4ff */
[C---:B------:R-:W-:Y:S01]  /*3410*/  IADD3 R21, P1, PT, R56.reuse, 0x26, RZ ;  /* 0x0000002638157810 */ /* 0x040fe20007f3e0ff */
[----:B------:R-:W-:Y:S01]  /*3420*/  VOTEU.ALL UP2, P5 ;  /* 0x0000000000ff7886 */ /* 0x000fe20002840000 */
[----:B------:R-:W-:Y:S01]  /*3430*/  IMAD.X R12, RZ, RZ, R57, P3 ;  /* 0x000000ffff0c7224 */ /* 0x000fe200018e0639 */
[----:B------:R-:W-:-:S02]  /*3440*/  IADD3 R47, P3, PT, R56, 0x28, RZ ;  /* 0x00000028382f7810 */ /* 0x000fc40007f7e0ff */
[--C-:B------:R-:W-:Y:S01]  /*3450*/  IMAD.X R14, RZ, RZ, R57.reuse, P1 ;  /* 0x000000ffff0e7224 */ /* 0x100fe200008e0639 */
[C---:B------:R-:W-:Y:S02]  /*3460*/  IADD3 R49, P1, PT, R56.reuse, 0x29, RZ ;  /* 0x0000002938317810 */ /* 0x040fe40007f3e0ff */
[--C-:B------:R-:W-:Y:S01]  /*3470*/  IMAD.X R92, RZ, RZ, R57.reuse, P3 ;  /* 0x000000ffff5c7224 */ /* 0x100fe200018e0639 */
[C---:B------:R-:W-:Y:S02]  /*3480*/  IADD3 R41, P3, PT, R56.reuse, 0x2b, RZ ;  /* 0x0000002b38297810 */ /* 0x040fe40007f7e0ff */
[----:B------:R-:W-:Y:S02]  /*3490*/  IADD3.X R93, PT, PT, RZ, R57, RZ, P1, !PT ;  /* 0x00000039ff5d7210 */ /* 0x000fe40000ffe4ff */
[C---:B------:R-:W-:Y:S01]  /*34a0*/  IADD3 R37, P1, PT, R56.reuse, 0x2c, RZ ;  /* 0x0000002c38257810 */ /* 0x040fe20007f3e0ff */
[----:B------:R-:W-:Y:S01]  /*34b0*/  IMAD.X R88, RZ, RZ, R57, P3 ;  /* 0x000000ffff587224 */ /* 0x000fe200018e0639 */
[----:B------:R-:W-:-:S03]  /*34c0*/  IADD3 R43, P3, PT, R56, 0x2e, RZ ;  /* 0x0000002e382b7810 */ /* 0x000fc60007f7e0ff */
[--C-:B------:R-:W-:Y:S01]  /*34d0*/  IMAD.X R80, RZ, RZ, R57.reuse, P1 ;  /* 0x000000ffff507224 */ /* 0x100fe200008e0639 */
[C---:B------:R-:W-:Y:S01]  /*34e0*/  IADD3 R51, P1, PT, R56.reuse, 0x2f, RZ ;  /* 0x0000002f38337810 */ /* 0x040fe20007f3e0ff */
        /* <DEDUP_REMOVED lines=8> */
[----:B--2---:R0:W-:Y:S02]  /*3570*/  STS.U16 [R3+UR9+0x4a00], R6 ;  /* 0x004a000603007988 */ /* 0x0041e40008000409 */
[--C-:B0-----:R-:W-:Y:S01]  /*3580*/  IMAD.X R6, RZ, RZ, R57.reuse, P0 ;  /* 0x000000ffff067224 */ /* 0x101fe200000e0639 */
[C---:B------:R-:W-:Y:S01]  /*3590*/  IADD3 R23, P0, PT, R56.reuse, 0x27, RZ ;  /* 0x0000002738177810 */ /* 0x040fe20007f1e0ff */
[----:B----4-:R0:W-:Y:S04]  /*35a0*/  STS.U16 [R3+UR9+0x4800], R4 ;  /* 0x0048000403007988 */ /* 0x0101e80008000409 */
[--C-:B------:R-:W-:Y:S01]  /*35b0*/  IMAD.X R16, RZ, RZ, R57.reuse, P0 ;  /* 0x000000ffff107224 */ /* 0x100fe200000e0639 */
[C---:B------:R-:W-:Y:S01]  /*35c0*/  IADD3 R45, P0, PT, R56.reuse, 0x2a, RZ ;  /* 0x0000002a382d7810 */ /* 0x040fe20007f1e0ff */
[----:B------:R1:W-:Y:S04]  /*35d0*/  STS.U16 [R3+UR9+0x4c00], R8 ;  /* 0x004c000803007988 */ /* 0x0003e80008000409 */
[----:B------:R1:W-:Y:S01]  /*35e0*/  STS.U16 [R3+UR9+0x4e00], R10 ;  /* 0x004e000a03007988 */ /* 0x0003e20008000409 */
[----:B------:R2:W-:Y:S06]  /*35f0*/  MEMBAR.ALL.CTA ;  /* 0x0000000000007992 */ /* 0x0005ec0000008000 */
[----:B--2---:R-:W-:Y:S04]  /*3600*/  FENCE.VIEW.ASYNC.S ;  /* 0x00000000000073c6 */ /* 0x004fe80000000000 */
[----:B------:R-:W2:Y:S02]  /*3610*/  FENCE.VIEW.ASYNC.S ;  /* 0x00000000000073c6 */ /* 0x000ea40000000000 */
[----:B--2---:R1:W2:Y:S01]  /*3620*/  @!UP2 SYNCS.EXCH.64 URZ, [UR9+0x5810], UR4 ;  /* 0x0058100409ffa5b2 */ /* 0x0042a20008000100 */
[----:B------:R-:W-:Y:S01]  /*3630*/  IMAD.X R90, RZ, RZ, R57, P0 ;  /* 0x000000ffff5a7224 */ /* 0x000fe200000e0639 */
[----:B--2---:R-:W-:Y:S01]  /*3640*/  BAR.SYNC.DEFER_BLOCKING 0x0 ;  /* 0x0000000000007b1d */ /* 0x004fe20000010000 */
[----:B------:R-:W-:-:S05]  /*3650*/  IADD3 R39, P0, PT, R56, 0x2d, RZ ;  /* 0x0000002d38277810 */ /* 0x000fca0007f1e0ff */
[----:B------:R-:W-:Y:S01]  /*3660*/  IMAD.X R82, RZ, RZ, R57, P0 ;  /* 0x000000ffff527224 */ /* 0x000fe200000e0639 */
[----:B------:R-:W-:-:S05]  /*3670*/  IADD3 R25, P0, PT, R56, 0x30, RZ ;  /* 0x0000003038197810 */ /* 0x000fca0007f1e0ff */
[----:B------:R-:W-:Y:S01]  /*3680*/  IMAD.X R18, RZ, RZ, R57, P0 ;  /* 0x000000ffff127224 */ /* 0x000fe200000e0639 */
[----:B------:R-:W-:-:S05]  /*3690*/  IADD3 R31, P0, PT, R56, 0x33, RZ ;  /* 0x00000033381f7810 */ /* 0x000fca0007f1e0ff */
[----:B0-----:R-:W-:Y:S01]  /*36a0*/  IMAD.X R4, RZ, RZ, R57, P0 ;  /* 0x000000ffff047224 */ /* 0x001fe200000e0639 */
[----:B-1----:R-:W-:Y:S07]  /*36b0*/  BRA.U UP1, `(.L_x_16) ;  /* 0x0000000101547547 */ /* 0x002fee000b800000 */
[----:B------:R-:W-:Y:S02]  /*36c0*/  UIADD3 UR40, UPT, UPT, UR10, 0x60, URZ ;  /* 0x000000600a287890 */ /* 0x000fe4000fffe0ff */
[----:B------:R-:W-:Y:S02]  /*36d0*/  UIADD3 UR41, UPT, UPT, UR10, 0x60, URZ ;  /* 0x000000600a297890 */ /* 0x000fe4000fffe0ff */
[----:B------:R-:W-:Y:S01]  /*36e0*/  UIADD3 UR4, UPT, UPT, UR9, 0x5810, URZ ;  /* 0x0000581009047890 */ /* 0x000fe2000fffe0ff */
[----:B------:R-:W-:Y:S01]  /*36f0*/  UMOV UR26, 0x0 ;  /* 0x00000000001a7882 */ /* 0x000fe20000000000 */
[----:B------:R-:W-:Y:S01]  /*3700*/  UMOV UR27, 0x8088490 ;  /* 0x08088490001b7882 */ /* 0x000fe20000000000 */
[----:B------:R-:W-:Y:S01]  /*3710*/  UMOV UR24, UR34 ;  /* 0x0000002200187c82 */ /* 0x000fe20008000000 */
[----:B------:R-:W-:Y:S01]  /*3720*/  UMOV UR25, 0x40004040 ;  /* 0x4000404000197882 */ /* 0x000fe20000000000 */
[----:B------:R-:W-:Y:S01]  /*3730*/  UMOV UR28, 0x0 ;  /* 0x00000000001c7882 */ /* 0x000fe20000000000 */
[----:B------:R-:W-:Y:S01]  /*3740*/  UMOV UR29, 0x8088490 ;  /* 0x08088490001d7882 */ /* 0x000fe20000000000 */
[----:B------:R-:W-:Y:S01]  /*3750*/  UMOV UR42, 0x0 ;  /* 0x00000000002a7882 */ /* 0x000fe20000000000 */
[----:B------:R-:W-:Y:S01]  /*3760*/  UMOV UR43, 0x8088490 ;  /* 0x08088490002b7882 */ /* 0x000fe20000000000 */
[----:B------:R0:W-:Y:S01]  /*3770*/  UTCHMMA gdesc[UR24], gdesc[UR22], tmem[UR12], tmem[UR26], idesc[UR27], !UPT ;  /* 0x00ff1a16180075ea */ /* 0x0001e2000f80000c */
[----:B------:R-:W-:Y:S01]  /*3780*/  UMOV UR5, URZ ;  /* 0x000000ff00057c82 */ /* 0x000fe20008000000 */
        /* <DEDUP_REMOVED lines=8> */
.L_x_16:
[----:B------:R-:W1:Y:S01]  /*3810*/  SYNCS.PHASECHK.TRANS64.TRYWAIT P0, [UR9+0x5810], RZ ;  /* 0x005810ffff0075a7 */ /* 0x000e620008001109 */
[--C-:B------:R-:W-:Y:S01]  /*3820*/  IMAD.X R8, RZ, RZ, R57.reuse, P3 ;  /* 0x000000ffff087224 */ /* 0x100fe200018e0639 */
[C---:B------:R-:W-:Y:S01]  /*3830*/  IADD3 R95, P3, PT, R56.reuse, 0x37, RZ ;  /* 0x00000037385f7810 */ /* 0x040fe20007f7e0ff */
[--C-:B------:R-:W-:Y:S01]  /*3840*/  IMAD.X R24, RZ, RZ, R57.reuse, P1 ;  /* 0x000000ffff187224 */ /* 0x100fe200008e0639 */
[----:B------:R-:W-:Y:S02]  /*3850*/  IADD3.X R10, PT, PT, RZ, R57, RZ, P2, !PT ;  /* 0x00000039ff0a7210 */ /* 0x000fe400017fe4ff */
[C---:B------:R-:W-:Y:S01]  /*3860*/  IADD3 R85, P2, PT, R56.reuse, 0x38, RZ ;  /* 0x0000003838557810 */ /* 0x040fe20007f5e0ff */
[--C-:B------:R-:W-:Y:S01]  /*3870*/  IMAD.X R26, RZ, RZ, R57.reuse, P3 ;  /* 0x000000ffff1a7224 */ /* 0x100fe200018e0639 */
[C---:B------:R-:W-:Y:S02]  /*3880*/  IADD3 R87, P1, PT, R56.reuse, 0x39, RZ ;  /* 0x0000003938577810 */ /* 0x040fe40007f3e0ff */
[C---:B------:R-:W-:Y:S01]  /*3890*/  IADD3 R81, P3, PT, R56.reuse, 0x3a, RZ ;  /* 0x0000003a38517810 */ /* 0x040fe20007f7e0ff */
[--C-:B------:R-:W-:Y:S01]  /*38a0*/  IMAD.X R44, RZ, RZ, R57.reuse, P2 ;  /* 0x000000ffff2c7224 */ /* 0x100fe200010e0639 */
[C---:B------:R-:W-:Y:S01]  /*38b0*/  IADD3 R83, P2, PT, R56.reuse, 0x3b, RZ ;  /* 0x0000003b38537810 */ /* 0x040fe20007f5e0ff */
[--C-:B------:R-:W-:Y:S01]  /*38c0*/  IMAD.X R42, RZ, RZ, R57.reuse, P1 ;  /* 0x000000ffff2a7224 */ /* 0x100fe200008e0639 */
[----:B------:R-:W-:Y:S01]  /*38d0*/  IADD3 R97, P1, PT, R56, 0x3c, RZ ;  /* 0x0000003c38617810 */ /* 0x000fe20007f3e0ff */
[----:B------:R-:W-:Y:S01]  /*38e0*/  IMAD.X R48, RZ, RZ, R57, P3 ;  /* 0x000000ffff307224 */ /* 0x000fe200018e0639 */
[----:B------:R-:W-:-:S02]  /*38f0*/  ISETP.GT.U32.AND P3, PT, R33, R2, PT ;  /* 0x000000022100720c */ /* 0x000fc40003f64070 */
[----:B------:R-:W-:Y:S01]  /*3900*/  IADD3.X R46, PT, PT, RZ, R57, RZ, P2, !PT ;  /* 0x00000039ff2e7210 */ /* 0x000fe200017fe4ff */
[----:B------:R-:W-:Y:S01]  /*3910*/  IMAD.X R28, RZ, RZ, R57, P1 ;  /* 0x000000ffff1c7224 */ /* 0x000fe200008e0639 */
[C---:B------:R-:W-:Y:S02]  /*3920*/  IADD3 R33, P2, PT, R56.reuse, 0x3d, RZ ;  /* 0x0000003d38217810 */ /* 0x040fe40007f5e0ff */
[----:B------:R-:W-:-:S03]  /*3930*/  IADD3 R89, P1, PT, R56, 0x3e, RZ ;  /* 0x0000003e38597810 */ /* 0x000fc60007f3e0ff */
[--C-:B------:R-:W-:Y:S01]  /*3940*/  IMAD.X R30, RZ, RZ, R57.reuse, P2 ;  /* 0x000000ffff1e7224 */ /* 0x100fe200010e0639 */
[C---:B------:R-:W-:Y:S01]  /*3950*/  IADD3 R79, P2, PT, R56.reuse, 0x3f, RZ ;  /* 0x0000003f384f7810 */ /* 0x040fe20007f5e0ff */
[----:B------:R-:W-:Y:S01]  /*3960*/  IMAD.X R40, RZ, RZ, R57, P1 ;  /* 0x000000ffff287224 */ /* 0x000fe200008e0639 */
[----:B------:R-:W-:-:S03]  /*3970*/  IADD3 R56, P1, PT, R56, 0x20, RZ ;  /* 0x0000002038387810 */ /* 0x000fc60007f3e0ff */
[--C-:B------:R-:W-:Y:S01]  /*3980*/  IMAD.X R91, RZ, RZ, R57.reuse, P2 ;  /* 0x000000ffff5b7224 */ /* 0x100fe200010e0639 */
[-C--:B------:R-:W-:Y:S01]  /*3990*/  ISETP.GT.U32.AND P2, PT, R95, R2.reuse, PT ;  /* 0x000000025f00720c */ /* 0x080fe20003f44070 */
[----:B------:R-:W-:Y:S01]  /*39a0*/  IMAD.X R57, RZ, RZ, R57, P1 ;  /* 0x000000ffff397224 */ /* 0x000fe200008e0639 */
[----:B------:R-:W-:Y:S01]  /*39b0*/  ISETP.GT.U32.AND P1, PT, R35, R2, PT ;  /* 0x000000022300720c */ /* 0x000fe20003f24070 */
[----:B-1----:R-:W-:-:S12]  /*39c0*/  @!P0 BRA `(.L_x_17) ;  /* 0x0000003400888947 */ /* 0x002fd80003800000 */
.L_x_25:
[----:B------:R-:W-:Y:S01]  /*39d0*/  BAR.SYNC.DEFER_BLOCKING 0x0 ;  /* 0x0000000000007b1d */ /* 0x000fe20000010000 */
[----:B------:R-:W-:Y:S02]  /*39e0*/  ISETP.GT.U32.AND P0, PT, R27, R2, PT ;  /* 0x000000021b00720c */ /* 0x000fe40003f04070 */
[----:B------:R-:W-:Y:S02]  /*39f0*/  ISETP.GT.U32.AND.EX P5, PT, R10, RZ, PT, P4 ;  /* 0x000000ff0a00720c */ /* 0x000fe40003fa4140 */
[----:B------:R-:W-:Y:S02]  /*3a00*/  ISETP.GT.U32.AND.EX P4, PT, R8, RZ, PT, P3 ;  /* 0x000000ff0800720c */ /* 0x000fe40003f84130 */
[----:B------:R-:W-:Y:S02]  /*3a10*/  ISETP.GT.U32.AND.EX P3, PT, R26, RZ, PT, P2 ;  /* 0x000000ff1a00720c */ /* 0x000fe40003f64120 */
[----:B------:R-:W-:Y:S02]  /*3a20*/  ISETP.GT.U32.AND.EX P1, PT, R24, RZ, PT, P1 ;  /* 0x000000ff1800720c */ /* 0x000fe40003f24110 */
[----:B------:R-:W-:-:S02]  /*3a30*/  ISETP.GT.U32.AND.EX P2, PT, R20, RZ, PT, P0 ;  /* 0x000000ff1400720c */ /* 0x000fc40003f44100 */
[-C--:B------:R-:W-:Y:S02]  /*3a40*/  ISETP.GT.U32.AND P0, PT, R25, R2.reuse, PT ;  /* 0x000000021900720c */ /* 0x080fe40003f04070 */
[----:B------:R-:W-:Y:S02]  /*3a50*/  P2R R50, PR, RZ, 0x2 ;  /* 0x00000002ff327803 */ /* 0x000fe40000000000 */
[----:B------:R-:W-:Y:S02]  /*3a60*/  ISETP.GT.U32.AND.EX P1, PT, R18, RZ, PT, P0 ;  /* 0x000000ff1200720c */ /* 0x000fe40003f24100 */
[----:B------:R-:W-:Y:S02]  /*3a70*/  ISETP.GT.U32.AND P0, PT, R31, R2, PT ;  /* 0x000000021f00720c */ /* 0x000fe40003f04070 */
[----:B------:R-:W-:Y:S02]  /*3a80*/  P2R R98, PR, RZ, 0x4 ;  /* 0x00000004ff627803 */ /* 0x000fe40000000000 */
[----:B------:R-:W-:-:S02]  /*3a90*/  ISETP.GT.U32.AND.EX P2, PT, R4, RZ, PT, P0 ;  /* 0x000000ff0400720c */ /* 0x000fc40003f44100 */
[-C--:B------:R-:W-:Y:S02]  /*3aa0*/  ISETP.GT.U32.AND P0, PT, R29, R2.reuse, PT ;  /* 0x000000021d00720c */ /* 0x080fe40003f04070 */
[----:B------:R-:W-:Y:S02]  /*3ab0*/  P2R R78, PR, RZ, 0x2 ;  /* 0x00000002ff4e7803 */ /* 0x000fe40000000000 */
[----:B------:R-:W-:Y:S02]  /*3ac0*/  ISETP.GT.U32.AND.EX P1, PT, R22, RZ, PT, P0 ;  /* 0x000000ff1600720c */ /* 0x000fe40003f24100 */
[----:B------:R-:W-:Y:S02]  /*3ad0*/  ISETP.GT.U32.AND P0, PT, R33, R2, PT ;  /* 0x000000022100720c */ /* 0x000fe40003f04070 */
[----:B------:R-:W-:Y:S02]  /*3ae0*/  P2R R99, PR, RZ, 0x4 ;  /* 0x00000004ff637803 */ /* 0x000fe40000000000 */
[----:B------:R-:W-:-:S02]  /*3af0*/  ISETP.GT.U32.AND.EX P2, PT, R30, RZ, PT, P0 ;  /* 0x000000ff1e00720c */ /* 0x000fc40003f44100 */
[----:B------:R-:W-:Y:S02]  /*3b00*/  ISETP.GT.U32.AND P0, PT, R97, R2, PT ;  /* 0x000000026100720c */ /* 0x000fe40003f04070 */
[----:B------:R-:W-:Y:S02]  /*3b10*/  P2R R96, PR, RZ, 0x2 ;  /* 0x00000002ff607803 */ /* 0x000fe40000000000 */
[----:B------:R-:W-:Y:S02]  /*3b20*/  ISETP.GT.U32.AND.EX P1, PT, R28, RZ, PT, P0 ;  /* 0x000000ff1c00720c */ /* 0x000fe40003f24100 */
[----:B------:R-:W-:Y:S02]  /*3b30*/  P2R R94, PR, RZ, 0x20 ;  /* 0x00000020ff5e7803 */ /* 0x000fe40000000000 */
[----:B------:R-:W-:Y:S02]  /*3b40*/  P2R R38, PR, RZ, 0x10 ;  /* 0x00000010ff267803 */ /* 0x000fe40000000000 */
[----:B------:R-:W-:-:S02]  /*3b50*/  P2R R95, PR, RZ, 0x8 ;  /* 0x00000008ff5f7803 */ /* 0x000fc40000000000 */
[----:B------:R-:W-:Y:S02]  /*3b60*/  P2R R101, PR, RZ, 0x4 ;  /* 0x00000004ff657803 */ /* 0x000fe40000000000 */
[----:B------:R-:W-:Y:S02]  /*3b70*/  P2R R97, PR, RZ, 0x2 ;  /* 0x00000002ff617803 */ /* 0x000fe40000000000 */
[-C--:B------:R-:W-:Y:S02]  /*3b80*/  ISETP.GT.U32.AND P0, PT, R23, R2.reuse, PT ;  /* 0x000000021700720c */ /* 0x080fe40003f04070 */
[-C--:B------:R-:W-:Y:S02]  /*3b90*/  ISETP.GT.U32.AND P1, PT, R21, R2.reuse, PT ;  /* 0x000000021500720c */ /* 0x080fe40003f24070 */
[-C--:B------:R-:W-:Y:S02]  /*3ba0*/  ISETP.GT.U32.AND P2, PT, R19, R2.reuse, PT ;  /* 0x000000021300720c */ /* 0x080fe40003f44070 */
[----:B------:R-:W-:-:S02]  /*3bb0*/  ISETP.GT.U32.AND P3, PT, R17, R2, PT ;  /* 0x000000021100720c */ /* 0x000fc40003f64070 */
[-C--:B------:R-:W-:Y:S02]  /*3bc0*/  ISETP.GT.U32.AND P4, PT, R15, R2.reuse, PT ;  /* 0x000000020f00720c */ /* 0x080fe40003f84070 */
[-C--:B------:R-:W-:Y:S02]  /*3bd0*/  ISETP.GT.U32.AND P5, PT, R7, R2.reuse, PT ;  /* 0x000000020700720c */ /* 0x080fe40003fa4070 */
[----:B------:R-:W-:Y:S02]  /*3be0*/  ISETP.GT.U32.AND P6, PT, R13, R2, PT ;  /* 0x000000020d00720c */ /* 0x000fe40003fc4070 */
[----:B------:R-:W-:Y:S02]  /*3bf0*/  ISETP.GT.U32.AND.EX P0, PT, R16, RZ, PT, P0 ;  /* 0x000000ff1000720c */ /* 0x000fe40003f04100 */
[----:B------:R-:W-:Y:S02]  /*3c00*/  ISETP.GT.U32.AND.EX P1, PT, R14, RZ, PT, P1 ;  /* 0x000000ff0e00720c */ /* 0x000fe40003f24110 */
[----:B------:R-:W-:-:S02]  /*3c10*/  ISETP.GT.U32.AND.EX P2, PT, R12, RZ, PT, P2 ;  /* 0x000000ff0c00720c */ /* 0x000fc40003f44120 */
[----:B------:R-:W-:Y:S02]  /*3c20*/  ISETP.GT.U32.AND.EX P3, PT, R6, RZ, PT, P3 ;  /* 0x000000ff0600720c */ /* 0x000fe40003f64130 */
[----:B------:R-:W-:Y:S02]  /*3c30*/  ISETP.GT.U32.AND.EX P4, PT, R11, RZ, PT, P4 ;  /* 0x000000ff0b00720c */ /* 0x000fe40003f84140 */
[----:B------:R-:W-:Y:S02]  /*3c40*/  ISETP.GT.U32.AND.EX P5, PT, R9, RZ, PT, P5 ;  /* 0x000000ff0900720c */ /* 0x000fe40003fa4150 */
[----:B------:R-:W-:Y:S02]  /*3c50*/  ISETP.GT.U32.AND.EX P6, PT, R5, RZ, PT, P6 ;  /* 0x000000ff0500720c */ /* 0x000fe40003fc4160 */
[----:B------:R-:W1:Y:S02]  /*3c60*/  LDTM.x32 R4, tmem[UR11+0x40] ;  /* 0x0000400b000479ee */ /* 0x000e6400082c0000 */
[----:B-1----:R-:W-:Y:S01]  /*3c70*/  FMUL R5, R5, UR35 ;  /* 0x0000002305057c20 */ /* 0x002fe20008400000 */
[----:B------:R-:W-:Y:S01]  /*3c80*/  FMUL R10, R10, UR35 ;  /* 0x000000230a0a7c20 */ /* 0x000fe20008400000 */
[----:B------:R-:W-:Y:S01]  /*3c90*/  FMUL R11, R11, UR35 ;  /* 0x000000230b0b7c20 */ /* 0x000fe20008400000 */
[----:B------:R-:W-:Y:S01]  /*3ca0*/  FMUL R9, R9, UR35 ;  /* 0x0000002309097c20 */ /* 0x000fe20008400000 */
[----:B------:R-:W-:Y:S01]  /*3cb0*/  FMUL R8, R8, UR35 ;  /* 0x0000002308087c20 */ /* 0x000fe20008400000 */
[----:B------:R-:W-:Y:S01]  /*3cc0*/  FSEL R5, R5, -INF , !P6 ;  /* 0xff80000005057808 */ /* 0x000fe20007000000 */
[----:B------:R-:W-:Y:S01]  /*3cd0*/  FMUL R7, R7, UR35 ;  /* 0x0000002307077c20 */ /* 0x000fe20008400000 */
[----:B------:R-:W-:Y:S01]  /*3ce0*/  ISETP.NE.AND P6, PT, R97, RZ, PT ;  /* 0x000000ff6100720c */ /* 0x000fe20003fc5270 */
[----:B------:R-:W-:Y:S01]  /*3cf0*/  FMUL R13, R13, UR35 ;  /* 0x000000230d0d7c20 */ /* 0x000fe20008400000 */
[----:B------:R-:W-:Y:S01]  /*3d00*/  FSEL R10, R10, -INF , !P1 ;  /* 0xff8000000a0a7808 */ /* 0x000fe20004800000 */
[----:B------:R-:W-:Y:S01]  /*3d10*/  FMUL R15, R15, UR35 ;  /* 0x000000230f0f7c20 */ /* 0x000fe20008400000 */
[----:B------:R-:W-:Y:S01]  /*3d20*/  P2R R100, PR, RZ, 0x40 ;  /* 0x00000040ff647803 */ /* 0x000fe20000000000 */
[----:B------:R-:W-:Y:S01]  /*3d30*/  FMUL R6, R6, UR35 ;  /* 0x0000002306067c20 */ /* 0x000fe20008400000 */
[----:B------:R-:W-:Y:S01]  /*3d40*/  ISETP.NE.AND P6, PT, R99, RZ, PT ;  /* 0x000000ff6300720c */ /* 0x000fe20003fc5270 */
[----:B------:R-:W-:Y:S01]  /*3d50*/  FMUL R14, R14, UR35 ;  /* 0x000000230e0e7c20 */ /* 0x000fe20008400000 */
[----:B------:R-:W-:Y:S01]  /*3d60*/  ISETP.NE.AND P1, PT, R38, RZ, PT ;  /* 0x000000ff2600720c */ /* 0x000fe20003f25270 */
[----:B------:R-:W-:Y:S01]  /*3d70*/  FMUL R12, R12, UR35 ;  /* 0x000000230c0c7c20 */ /* 0x000fe20008400000 */
[----:B------:R-:W-:-:S02]  /*3d80*/  P2R R99, PR, RZ, 0x40 ;  /* 0x00000040ff637803 */ /* 0x000fc40000000000 */
[----:B------:R-:W-:Y:S02]  /*3d90*/  ISETP.NE.AND P6, PT, R98, RZ, PT ;  /* 0x000000ff6200720c */ /* 0x000fe40003fc5270 */
[----:B------:R-:W-:Y:S02]  /*3da0*/  FSEL R11, R11, -INF , !P0 ;  /* 0xff8000000b0b7808 */ /* 0x000fe40004000000 */
[----:B------:R-:W-:Y:S02]  /*3db0*/  P2R R97, PR, RZ, 0x40 ;  /* 0x00000040ff617803 */ /* 0x000fe40000000000 */
[----:B------:R-:W-:Y:S02]  /*3dc0*/  ISETP.NE.AND P6, PT, R95, RZ, PT ;  /* 0x000000ff5f00720c */ /* 0x000fe40003fc5270 */
[----:B------:R-:W-:Y:S02]  /*3dd0*/  ISETP.GT.U32.AND P0, PT, R89, R2, PT ;  /* 0x000000025900720c */ /* 0x000fe40003f04070 */
[----:B------:R-:W-:-:S02]  /*3de0*/  P2R R95, PR, RZ, 0x40 ;  /* 0x00000040ff5f7803 */ /* 0x000fc40000000000 */
[----:B------:R-:W-:Y:S02]  /*3df0*/  ISETP.NE.AND P6, PT, R94, RZ, PT ;  /* 0x000000ff5e00720c */ /* 0x000fe40003fc5270 */
[----:B------:R-:W-:Y:S02]  /*3e00*/  SEL R89, RZ, 0x7fff8, !P1 ;  /* 0x0007fff8ff597807 */ /* 0x000fe40004800000 */
[----:B------:R-:W-:Y:S02]  /*3e10*/  SEL R38, RZ, 0x4, !P6 ;  /* 0x00000004ff267807 */ /* 0x000fe40007000000 */
[----:B------:R-:W-:Y:S02]  /*3e20*/  ISETP.NE.AND P6, PT, R95, RZ, PT ;  /* 0x000000ff5f00720c */ /* 0x000fe40003fc5270 */
[----:B------:R-:W-:Y:S02]  /*3e30*/  ISETP.GT.U32.AND P1, PT, R87, R2, PT ;  /* 0x000000025700720c */ /* 0x000fe40003f24070 */
[----:B------:R-:W-:-:S02]  /*3e40*/  FSEL R9, R9, -INF , !P2 ;  /* 0xff80000009097808 */ /* 0x000fc40005000000 */
[----:B------:R-:W-:Y:S02]  /*3e50*/  ISETP.GT.U32.AND.EX P0, PT, R40, RZ, PT, P0 ;  /* 0x000000ff2800720c */ /* 0x000fe40003f04100 */
[----:B------:R-:W-:Y:S02]  /*3e60*/  ISETP.NE.AND P2, PT, R50, RZ, PT ;  /* 0x000000ff3200720c */ /* 0x000fe40003f45270 */
[----:B------:R-:W-:Y:S02]  /*3e70*/  SEL R40, RZ, 0x1, !P6 ;  /* 0x00000001ff287807 */ /* 0x000fe40007000000 */
[----:B------:R-:W-:Y:S02]  /*3e80*/  ISETP.NE.AND P6, PT, R97, RZ, PT ;  /* 0x000000ff6100720c */ /* 0x000fe40003fc5270 */
[----:B------:R-:W-:Y:S02]  /*3e90*/  ISETP.GT.U32.AND.EX P1, PT, R42, RZ, PT, P1 ;  /* 0x000000ff2a00720c */ /* 0x000fe40003f24110 */
[----:B------:R-:W-:-:S02]  /*3ea0*/  SEL R87, RZ, 0x1fffe, !P2 ;  /* 0x0001fffeff577807 */ /* 0x000fc40005000000 */
[----:B------:R-:W-:Y:S02]  /*3eb0*/  ISETP.GT.U32.AND P2, PT, R85, R2, PT ;  /* 0x000000025500720c */ /* 0x000fe40003f44070 */
[----:B------:R-:W-:Y:S02]  /*3ec0*/  SEL R42, RZ, 0x4, !P6 ;  /* 0x00000004ff2a7807 */ /* 0x000fe40007000000 */
[----:B------:R-:W-:Y:S02]  /*3ed0*/  FSEL R8, R8, -INF , !P3 ;  /* 0xff80000008087808 */ /* 0x000fe40005800000 */
[----:B------:R-:W-:Y:S02]  /*3ee0*/  ISETP.NE.AND P6, PT, R99, RZ, PT ;  /* 0x000000ff6300720c */ /* 0x000fe40003fc5270 */
[----:B------:R-:W-:Y:S02]  /*3ef0*/  SEL R50, RZ, 0x4, !P1 ;  /* 0x00000004ff327807 */ /* 0x000fe40004800000 */
[----:B------:R-:W-:-:S02]  /*3f00*/  ISETP.NE.AND P3, PT, R78, RZ, PT ;  /* 0x000000ff4e00720c */ /* 0x000fc40003f65270 */
[----:B------:R-:W-:Y:S02]  /*3f10*/  ISETP.GT.U32.AND P1, PT, R49, R2, PT ;  /* 0x000000023100720c */ /* 0x000fe40003f24070 */
[----:B------:R-:W-:Y:S02]  /*3f20*/  FSEL R7, R7, -INF , !P4 ;  /* 0xff80000007077808 */ /* 0x000fe40006000000 */
[----:B------:R-:W-:Y:S02]  /*3f30*/  ISETP.NE.AND P4, PT, R96, RZ, PT ;  /* 0x000000ff6000720c */ /* 0x000fe40003f85270 */
[----:B------:R-:W-:Y:S02]  /*3f40*/  ISETP.GT.U32.AND.EX P2, PT, R44, RZ, PT, P2 ;  /* 0x000000ff2c00720c */ /* 0x000fe40003f44120 */
[----:B------:R-:W-:Y:S02]  /*3f50*/  SEL R44, RZ, 0x1, !P6 ;  /* 0x00000001ff2c7807 */ /* 0x000fe40007000000 */
[----:B------:R-:W-:-:S02]  /*3f60*/  SEL R85, RZ, 0x7fff8, !P3 ;  /* 0x0007fff8ff557807 */ /* 0x000fc40005800000 */
[----:B------:R-:W-:Y:S02]  /*3f70*/  ISETP.NE.AND P6, PT, R100, RZ, PT ;  /* 0x000000ff6400720c */ /* 0x000fe40003fc5270 */
[----:B------:R-:W-:Y:S02]  /*3f80*/  ISETP.GT.U32.AND.EX P1, PT, R93, RZ, PT, P1 ;  /* 0x000000ff5d00720c */ /* 0x000fe40003f24110 */
[-C--:B------:R-:W-:Y:S02]  /*3f90*/  ISETP.GT.U32.AND P3, PT, R83, R2.reuse, PT ;  /* 0x000000025300720c */ /* 0x080fe40003f64070 */
[----:B------:R-:W-:Y:S02]  /*3fa0*/  SEL R83, RZ, 0x1fffe, !P4 ;  /* 0x0001fffeff537807 */ /* 0x000fe40006000000 */
[----:B------:R-:W-:Y:S02]  /*3fb0*/  IADD3 R40, PT, PT, R40, R87, RZ ;  /* 0x0000005728287210 */ /* 0x000fe40007ffe0ff */
[----:B------:R-:W-:Y:S01]  /*3fc0*/  ISETP.GT.U32.AND P4, PT, R81, R2, PT ;  /* 0x000000025100720c */ /* 0x000fe20003f84070 */
[----:B------:R-:W-:Y:S01]  /*3fd0*/  IMAD.IADD R44, R44, 0x1, R83 ;  /* 0x000000012c2c7824 */ /* 0x000fe200078e0253 */
[----:B------:R-:W-:-:S02]  /*3fe0*/  SEL R81, RZ, 0x7fff8, !P6 ;  /* 0x0007fff8ff517807 */ /* 0x000fc40007000000 */
[----:B------:R-:W-:Y:S02]  /*3ff0*/  FSEL R13, R13, -INF , !P1 ;  /* 0xff8000000d0d7808 */ /* 0x000fe40004800000 */
[----:B------:R-:W-:Y:S02]  /*4000*/  ISETP.GT.U32.AND P1, PT, R41, R2, PT ;  /* 0x000000022900720c */ /* 0x000fe40003f24070 */
[----:B------:R-:W-:Y:S02]  /*4010*/  LOP3.LUT P6, RZ, R0, 0xff, RZ, 0xc0, !PT ;  /* 0x000000ff00ff7812 */ /* 0x000fe400078cc0ff */
[----:B------:R-:W-:Y:S02]  /*4020*/  LOP3.LUT R40, R40, 0x3, RZ, 0xc0, !PT ;  /* 0x0000000328287812 */ /* 0x000fe400078ec0ff */
[----:B------:R-:W-:Y:S02]  /*4030*/  ISETP.GT.U32.AND.EX P4, PT, R48, RZ, PT, P4 ;  /* 0x000000ff3000720c */ /* 0x000fe40003f84140 */
[----:B------:R-:W-:-:S02]  /*4040*/  ISETP.GT.U32.AND.EX P1, PT, R88, RZ, PT, P1 ;  /* 0x000000ff5800720c */ /* 0x000fc40003f24110 */
[----:B------:R-:W-:Y:S02]  /*4050*/  IADD3 R38, PT, PT, R40, R89, R38 ;  /* 0x0000005928267210 */ /* 0x000fe40007ffe026 */
[----:B------:R-:W-:Y:S02]  /*4060*/  FSEL R15, R15, -INF , !P1 ;  /* 0xff8000000f0f7808 */ /* 0x000fe40004800000 */
[----:B------:R-:W-:Y:S01]  /*4070*/  ISETP.GT.U32.AND P1, PT, R37, R2, PT ;  /* 0x000000022500720c */ /* 0x000fe20003f24070 */
[----:B------:R-:W-:Y:S01]  /*4080*/  IMAD.SHL.U32 R37, R38, 0x100, RZ ;  /* 0x0000010026257824 */ /* 0x000fe200078e00ff */
[----:B------:R-:W1:Y:S01]  /*4090*/  @!P6 SYNCS.CCTL.IV [UR9+0x5810] ;  /* 0x00581000ff00e9b1 */ /* 0x000e620008000009 */
[----:B------:R-:W-:Y:S01]  /*40a0*/  IMAD.U32 R38, R36, -0x80000000, RZ ;  /* 0x8000000024267824 */ /* 0x000fe200078e00ff */
[----:B------:R-:W-:Y:S01]  /*40b0*/  ISETP.GT.U32.AND.EX P3, PT, R46, RZ, PT, P3 ;  /* 0x000000ff2e00720c */ /* 0x000fe20003f64130 */
[----:B------:R-:W-:Y:S01]  /*40c0*/  NOP ;  /* 0x0000000000007918 */ /* 0x000fe20000000000 */
[----:B------:R-:W-:-:S02]  /*40d0*/  SEL R78, RZ, 0x1fffe, !P4 ;  /* 0x0001fffeff4e7807 */ /* 0x000fc40006000000 */
[----:B------:R-:W-:Y:S01]  /*40e0*/  FSEL R6, R6, -INF , !P5 ;  /* 0xff80000006067808 */ /* 0x000fe20006800000 */
[----:B-1----:R-:W1:Y:S01]  /*40f0*/  SYNCS.PHASECHK.TRANS64.TRYWAIT P4, [UR33], R38 ;  /* 0x00000026ff0075a7 */ /* 0x002e620008081121 */
[----:B------:R-:W-:Y:S02]  /*4100*/  ISETP.NE.AND P5, PT, R101, RZ, PT ;  /* 0x000000ff6500720c */ /* 0x000fe40003fa5270 */
[----:B------:R-:W-:Y:S02]  /*4110*/  SEL R49, RZ, 0x7fff8, !P2 ;  /* 0x0007fff8ff317807 */ /* 0x000fe40005000000 */
[-C--:B------:R-:W-:Y:S02]  /*4120*/  ISETP.GT.U32.AND P2, PT, R47, R2.reuse, PT ;  /* 0x000000022f00720c */ /* 0x080fe40003f44070 */
[----:B------:R-:W-:Y:S02]  /*4130*/  SEL R47, RZ, 0x1, !P3 ;  /* 0x00000001ff2f7807 */ /* 0x000fe40005800000 */
[----:B------:R-:W-:-:S02]  /*4140*/  ISETP.GT.U32.AND P3, PT, R45, R2, PT ;  /* 0x000000022d00720c */ /* 0x000fc40003f64070 */
[----:B------:R-:W-:Y:S01]  /*4150*/  SEL R46, RZ, 0x4, !P5 ;  /* 0x00000004ff2e7807 */ /* 0x000fe20006800000 */
[----:B------:R-:W-:Y:S01]  /*4160*/  IMAD.IADD R47, R47, 0x1, R78 ;  /* 0x000000012f2f7824 */ /* 0x000fe200078e024e */
[-C--:B------:R-:W-:Y:S02]  /*4170*/  ISETP.GT.U32.AND P5, PT, R79, R2.reuse, PT ;  /* 0x000000024f00720c */ /* 0x080fe40003fa4070 */
[----:B------:R-:W-:Y:S02]  /*4180*/  ISETP.GT.U32.AND.EX P3, PT, R90, RZ, PT, P3 ;  /* 0x000000ff5a00720c */ /* 0x000fe40003f64130 */
[----:B------:R-:W-:Y:S02]  /*4190*/  ISETP.GT.U32.AND.EX P5, PT, R91, RZ, PT, P5 ;  /* 0x000000ff5b00720c */ /* 0x000fe40003fa4150 */
[----:B------:R-:W-:Y:S02]  /*41a0*/  FSEL R14, R14, -INF , !P3 ;  /* 0xff8000000e0e7808 */ /* 0x000fe40005800000 */
[----:B------:R-:W-:-:S02]  /*41b0*/  ISETP.GT.U32.AND P3, PT, R39, R2, PT ;  /* 0x000000022700720c */ /* 0x000fc40003f64070 */
[----:B------:R-:W-:Y:S02]  /*41c0*/  SEL R48, RZ, 0x1fffe, !P0 ;  /* 0x0001fffeff307807 */ /* 0x000fe40004000000 */
[----:B------:R-:W-:Y:S02]  /*41d0*/  SEL R39, RZ, 0x1, !P5 ;  /* 0x00000001ff277807 */ /* 0x000fe40006800000 */
[----:B------:R-:W-:Y:S02]  /*41e0*/  LOP3.LUT R47, R47, 0x3, RZ, 0xc0, !PT ;  /* 0x000000032f2f7812 */ /* 0x000fe400078ec0ff */
[----:B------:R-:W-:Y:S01]  /*41f0*/  ISETP.GT.U32.AND.EX P2, PT, R92, RZ, PT, P2 ;  /* 0x000000ff5c00720c */ /* 0x000fe20003f44120 */
[----:B------:R-:W-:Y:S01]  /*4200*/  IMAD.IADD R39, R39, 0x1, R48 ;  /* 0x0000000127277824 */ /* 0x000fe200078e0230 */
[----:B------:R-:W-:Y:S02]  /*4210*/  IADD3 R50, PT, PT, R47, R49, R50 ;  /* 0x000000312f327210 */ /* 0x000fe40007ffe032 */
[----:B------:R-:W-:-:S02]  /*4220*/  LOP3.LUT R44, R44, 0x3, RZ, 0xc0, !PT ;  /* 0x000000032c2c7812 */ /* 0x000fc400078ec0ff */
[----:B------:R-:W-:Y:S02]  /*4230*/  LOP3.LUT R39, R39, 0x3, RZ, 0xc0, !PT ;  /* 0x0000000327277812 */ /* 0x000fe400078ec0ff */
[----:B------:R-:W-:Y:S02]  /*4240*/  FSEL R12, R12, -INF , !P2 ;  /* 0xff8000000c0c7808 */ /* 0x000fe40005000000 */
[----:B------:R-:W-:Y:S02]  /*4250*/  IADD3 R39, PT, PT, R39, R81, R46 ;  /* 0x0000005127277210 */ /* 0x000fe40007ffe02e */
[-C--:B------:R-:W-:Y:S02]  /*4260*/  ISETP.GT.U32.AND P0, PT, R51, R2.reuse, PT ;  /* 0x000000023300720c */ /* 0x080fe40003f04070 */
[----:B------:R-:W-:Y:S02]  /*4270*/  LOP3.LUT R39, R39, 0xf, RZ, 0xc0, !PT ;  /* 0x0000000f27277812 */ /* 0x000fe400078ec0ff */
[----:B------:R-:W-:-:S02]  /*4280*/  ISETP.GT.U32.AND P2, PT, R43, R2, PT ;  /* 0x000000022b00720c */ /* 0x000fc40003f44070 */
[----:B------:R-:W-:Y:S01]  /*4290*/  IADD3 R42, PT, PT, R44, R85, R42 ;  /* 0x000000552c2a7210 */ /* 0x000fe20007ffe02a */
[----:B------:R-:W-:Y:S01]  /*42a0*/  IMAD R39, R50, 0x10, R39 ;  /* 0x0000001032277824 */ /* 0x000fe200078e0227 */
[----:B------:R-:W-:Y:S02]  /*42b0*/  LOP3.LUT R37, R37, 0xf00, RZ, 0xe2, !PT ;  /* 0x00000f0025257812 */ /* 0x000fe400078ee2ff */
[----:B------:R-:W-:Y:S02]  /*42c0*/  ISETP.GT.U32.AND.EX P0, PT, R86, RZ, PT, P0 ;  /* 0x000000ff5600720c */ /* 0x000fe40003f04100 */
[----:B------:R-:W-:Y:S02]  /*42d0*/  ISETP.GT.U32.AND.EX P2, PT, R84, RZ, PT, P2 ;  /* 0x000000ff5400720c */ /* 0x000fe40003f44120 */
[----:B------:R-:W-:Y:S02]  /*42e0*/  ISETP.GT.U32.AND.EX P3, PT, R82, RZ, PT, P3 ;  /* 0x000000ff5200720c */ /* 0x000fe40003f64130 */
[----:B------:R-:W-:-:S02]  /*42f0*/  ISETP.GT.U32.AND.EX P1, PT, R80, RZ, PT, P1 ;  /* 0x000000ff5000720c */ /* 0x000fc40003f24110 */
[----:B------:R-:W-:Y:S02]  /*4300*/  LEA R37, R42, R37, 0xc ;  /* 0x000000252a257211 */ /* 0x000fe400078e60ff */
[----:B------:R-:W-:Y:S01]  /*4310*/  LOP3.LUT R36, R39, 0xff, RZ, 0xc0, !PT ;  /* 0x000000ff27247812 */ /* 0x000fe200078ec0ff */
[----:B-1----:R-:W-:Y:S08]  /*4320*/  @!P4 BRA `(.L_x_18) ;  /* 0x0000002c003cc947 */ /* 0x002ff00003800000 */
.L_x_26:
[----:B------:R-:W-:-:S04]  /*4330*/  IMAD.WIDE R86, R60, 0x2, R68 ;  /* 0x000000023c567825 */ /* 0x000fc800078e0244 */
[C---:B------:R-:W-:Y:S02]  /*4340*/  IMAD.WIDE R92, R60.reuse, 0x2, R66 ;  /* 0x000000023c5c7825 */ /* 0x040fe400078e0242 */
[----:B------:R1:W2:Y:S02]  /*4350*/  LDG.E.U16 R86, desc[UR30][R86.64] ;  /* 0x0000001e56567981 */ /* 0x0002a4000c1e1500 */
[C---:B------:R-:W-:Y:S02]  /*4360*/  IMAD.WIDE R90, R60.reuse, 0x2, R64 ;  /* 0x000000023c5a7825 */ /* 0x040fe400078e0240 */
[----:B------:R-:W3:Y:S02]  /*4370*/  LDG.E.U16 R92, desc[UR30][R92.64] ;  /* 0x0000001e5c5c7981 */ /* 0x000ee4000c1e1500 */
[----:B------:R-:W-:Y:S02]  /*4380*/  IMAD.WIDE R88, R60, 0x2, R62 ;  /* 0x000000023c587825 */ /* 0x000fe400078e023e */
[----:B------:R-:W4:Y:S02]  /*4390*/  LDG.E.U16 R90, desc[UR30][R90.64] ;  /* 0x0000001e5a5a7981 */ /* 0x000f24000c1e1500 */
[----:B------:R-:W-:-:S02]  /*43a0*/  IMAD.IADD R36, R37, 0x1, R36 ;  /* 0x0000000125247824 */ /* 0x000fc400078e0224 */
[----:B------:R5:W2:Y:S01]  /*43b0*/  LDG.E.U16 R88, desc[UR30][R88.64] ;  /* 0x0000001e58587981 */ /* 0x000aa2000c1e1500 */
[----:B------:R-:W-:Y:S02]  /*43c0*/  FMUL R16, R16, UR35 ;  /* 0x0000002310107c20 */ /* 0x000fe40008400000 */
[----:B------:R-:W-:Y:S01]  /*43d0*/  LOP3.LUT R36, R36, 0xffff, RZ, 0xc0, !PT ;  /* 0x0000ffff24247812 */ /* 0x000fe200078ec0ff */
[----:B------:R-:W-:-:S03]  /*43e0*/  FMUL R18, R18, UR35 ;  /* 0x0000002312127c20 */ /* 0x000fc60008400000 */
[--C-:B------:R-:W-:Y:S02]  /*43f0*/  SHF.R.U32.HI R37, RZ, 0xf, R36.reuse ;  /* 0x0000000fff257819 */ /* 0x100fe40000011624 */
[----:B------:R-:W-:Y:S01]  /*4400*/  FSEL R16, R16, -INF , !P1 ;  /* 0xff80000010107808 */ /* 0x000fe20004800000 */
[----:B------:R-:W-:Y:S01]  /*4410*/  FMUL R17, R17, UR35 ;  /* 0x0000002311117c20 */ /* 0x000fe20008400000 */
[----:B------:R-:W-:Y:S02]  /*4420*/  LOP3.LUT P1, RZ, R37, 0x1, RZ, 0xc0, !PT ;  /* 0x0000000125ff7812 */ /* 0x000fe4000782c0ff */
[--C-:B------:R-:W-:Y:S02]  /*4430*/  SHF.R.U32.HI R37, RZ, 0xd, R36.reuse ;  /* 0x0000000dff257819 */ /* 0x100fe40000011624 */
[----:B------:R-:W-:Y:S01]  /*4440*/  SHF.R.U32.HI R38, RZ, 0xe, R36 ;  /* 0x0000000eff267819 */ /* 0x000fe20000011624 */
[----:B------:R-:W-:Y:S01]  /*4450*/  FMUL R19, R19, UR35 ;  /* 0x0000002313137c20 */ /* 0x000fe20008400000 */
[----:B------:R-:W-:-:S02]  /*4460*/  FSEL R18, R18, -INF , !P2 ;  /* 0xff80000012127808 */ /* 0x000fc40005000000 */
[----:B------:R-:W-:Y:S01]  /*4470*/  LOP3.LUT P2, RZ, R37, 0x1, RZ, 0xc0, !PT ;  /* 0x0000000125ff7812 */ /* 0x000fe2000784c0ff */
[----:B------:R-:W-:Y:S01]  /*4480*/  FMUL R37, R21, UR35 ;  /* 0x0000002315257c20 */ /* 0x000fe20008400000 */
[----:B------:R-:W-:Y:S02]  /*4490*/  FSEL R17, R17, -INF , !P3 ;  /* 0xff80000011117808 */ /* 0x000fe40005800000 */
[----:B------:R-:W-:Y:S02]  /*44a0*/  LOP3.LUT P3, RZ, R38, 0x1, RZ, 0xc0, !PT ;  /* 0x0000000126ff7812 */ /* 0x000fe4000786c0ff */
[----:B------:R-:W-:Y:S02]  /*44b0*/  FSEL R21, R19, -INF , !P0 ;  /* 0xff80000013157808 */ /* 0x000fe40004000000 */
[----:B------:R-:W-:Y:S02]  /*44c0*/  FSEL R19, R37, -INF , !P3 ;  /* 0xff80000025137808 */ /* 0x000fe40005800000 */
[----:B------:R-:W-:Y:S01]  /*44d0*/  ISETP.GT.U32.AND P3, PT, R56, R2, PT ;  /* 0x000000023800720c */ /* 0x000fe20003f64070 */
[----:B------:R-:W-:Y:S01]  /*44e0*/  FMUL R37, R22, UR35 ;  /* 0x0000002316257c20 */ /* 0x000fe20008400000 */
[----:B------:R-:W-:Y:S01]  /*44f0*/  SHF.R.U32.HI R38, RZ, 0xc, R36 ;  /* 0x0000000cff267819 */ /* 0x000fe20000011624 */
[----:B------:R-:W-:Y:S01]  /*4500*/  FMUL R22, R4, UR35 ;  /* 0x0000002304167c20 */ /* 0x000fe20008400000 */
[----:B------:R-:W-:-:S02]  /*4510*/  ISETP.GT.U32.AND.EX P3, PT, R57, RZ, PT, P3 ;  /* 0x000000ff3900720c */ /* 0x000fc40003f64130 */
[----:B------:R-:W-:Y:S02]  /*4520*/  LOP3.LUT P0, RZ, R38, 0x1, RZ, 0xc0, !PT ;  /* 0x0000000126ff7812 */ /* 0x000fe4000780c0ff */
[----:B------:R-:W-:Y:S02]  /*4530*/  SHF.R.U32.HI R38, RZ, 0xa, R36 ;  /* 0x0000000aff267819 */ /* 0x000fe40000011624 */
[----:B------:R-:W-:Y:S02]  /*4540*/  FSEL R4, R37, -INF , !P2 ;  /* 0xff80000025047808 */ /* 0x000fe40005000000 */
[----:B------:R-:W-:Y:S02]  /*4550*/  FSEL R37, R22, -INF , !P3 ;  /* 0xff80000016257808 */ /* 0x000fe40005800000 */
[----:B------:R-:W-:Y:S02]  /*4560*/  LOP3.LUT P2, RZ, R38, 0x1, RZ, 0xc0, !PT ;  /* 0x0000000126ff7812 */ /* 0x000fe4000784c0ff */
[----:B------:R-:W-:-:S04]  /*4570*/  FMNMX3 R38, R37, R5, R6, !PT ;  /* 0x0000000525267276 */ /* 0x000fc80007800006 */
[----:B------:R-:W-:-:S04]  /*4580*/  FMNMX3 R38, R38, R7, R8, !PT ;  /* 0x0000000726267276 */ /* 0x000fc80007800008 */
[----:B------:R-:W-:Y:S01]  /*4590*/  FMNMX3 R38, R38, R9, R10, !PT ;  /* 0x0000000926267276 */ /* 0x000fe2000780000a */
[----:B------:R-:W-:-:S03]  /*45a0*/  FMUL R20, R20, UR35 ;  /* 0x0000002314147c20 */ /* 0x000fc60008400000 */
[----:B------:R-:W-:Y:S02]  /*45b0*/  FMNMX3 R38, R38, R11, R12, !PT ;  /* 0x0000000b26267276 */ /* 0x000fe4000780000c */
[----:B------:R-:W-:Y:S02]  /*45c0*/  SHF.R.U32.HI R39, RZ, 0xb, R36 ;  /* 0x0000000bff277819 */ /* 0x000fe40000011624 */
[----:B------:R-:W-:Y:S01]  /*45d0*/  FMNMX3 R38, R38, R13, R14, !PT ;  /* 0x0000000d26267276 */ /* 0x000fe2000780000e */
[----:B------:R-:W-:Y:S01]  /*45e0*/  FMUL R22, R24, UR35 ;  /* 0x0000002318167c20 */ /* 0x000fe20008400000 */
[----:B------:R-:W-:Y:S02]  /*45f0*/  FSEL R20, R20, -INF , !P1 ;  /* 0xff80000014147808 */ /* 0x000fe40004800000 */
[----:B------:R-:W-:Y:S02]  /*4600*/  LOP3.LUT P1, RZ, R39, 0x1, RZ, 0xc0, !PT ;  /* 0x0000000127ff7812 */ /* 0x000fe4000782c0ff */
[----:B------:R-:W-:-:S02]  /*4610*/  SHF.R.U32.HI R24, RZ, 0x7, R36 ;  /* 0x00000007ff187819 */ /* 0x000fc40000011624 */
[----:B------:R-:W-:Y:S02]  /*4620*/  FMNMX3 R38, R38, R15, R16, !PT ;  /* 0x0000000f26267276 */ /* 0x000fe40007800010 */
[----:B------:R-:W-:Y:S02]  /*4630*/  SHF.R.U32.HI R39, RZ, 0x9, R36 ;  /* 0x00000009ff277819 */ /* 0x000fe40000011624 */
[----:B------:R-:W-:Y:S02]  /*4640*/  FSEL R22, R22, -INF , !P1 ;  /* 0xff80000016167808 */ /* 0x000fe40004800000 */
[----:B------:R-:W-:Y:S01]  /*4650*/  LOP3.LUT P1, RZ, R24, 0x1, RZ, 0xc0, !PT ;  /* 0x0000000118ff7812 */ /* 0x000fe2000782c0ff */
[----:B------:R-:W-:Y:S01]  /*4660*/  FMUL R24, R26, UR35 ;  /* 0x000000231a187c20 */ /* 0x000fe20008400000 */
[----:B------:R-:W-:Y:S01]  /*4670*/  FMNMX3 R38, R38, R17, R18, !PT ;  /* 0x0000001126267276 */ /* 0x000fe20007800012 */
[----:B------:R-:W-:Y:S01]  /*4680*/  FMUL R23, R23, UR35 ;  /* 0x0000002317177c20 */ /* 0x000fe20008400000 */
[----:B------:R-:W-:-:S02]  /*4690*/  LOP3.LUT P3, RZ, R39, 0x1, RZ, 0xc0, !PT ;  /* 0x0000000127ff7812 */ /* 0x000fc4000786c0ff */
[--C-:B------:R-:W-:Y:S02]  /*46a0*/  SHF.R.U32.HI R26, RZ, 0x5, R36.reuse ;  /* 0x00000005ff1a7819 */ /* 0x100fe40000011624 */
[----:B------:R-:W-:Y:S02]  /*46b0*/  SHF.R.U32.HI R39, RZ, 0x8, R36 ;  /* 0x00000008ff277819 */ /* 0x000fe40000011624 */
[----:B------:R-:W-:Y:S01]  /*46c0*/  FMNMX3 R38, R38, R21, R20, !PT ;  /* 0x0000001526267276 */ /* 0x000fe20007800014 */
[----:B------:R-:W-:Y:S01]  /*46d0*/  FMUL R25, R25, UR35 ;  /* 0x0000002319197c20 */ /* 0x000fe20008400000 */
[----:B------:R-:W-:Y:S02]  /*46e0*/  FSEL R24, R24, -INF , !P3 ;  /* 0xff80000018187808 */ /* 0x000fe40005800000 */
[----:B------:R-:W-:Y:S02]  /*46f0*/  FSEL R23, R23, -INF , !P0 ;  /* 0xff80000017177808 */ /* 0x000fe40004000000 */
[----:B------:R-:W-:Y:S01]  /*4700*/  LOP3.LUT P3, RZ, R26, 0x1, RZ, 0xc0, !PT ;  /* 0x000000011aff7812 */ /* 0x000fe2000786c0ff */
[----:B------:R-:W-:Y:S01]  /*4710*/  FMUL R26, R28, UR35 ;  /* 0x000000231c1a7c20 */ /* 0x000fe20008400000 */
[----:B------:R-:W-:-:S02]  /*4720*/  LOP3.LUT P0, RZ, R39, 0x1, RZ, 0xc0, !PT ;  /* 0x0000000127ff7812 */ /* 0x000fc4000780c0ff */
[----:B------:R-:W-:Y:S02]  /*4730*/  FMNMX3 R38, R38, R19, R4, !PT ;  /* 0x0000001326267276 */ /* 0x000fe40007800004 */
[--C-:B------:R-:W-:Y:S01]  /*4740*/  SHF.R.U32.HI R39, RZ, 0x6, R36.reuse ;  /* 0x00000006ff277819 */ /* 0x100fe20000011624 */
[----:B------:R-:W-:Y:S01]  /*4750*/  FMUL R27, R27, UR35 ;  /* 0x000000231b1b7c20 */ /* 0x000fe20008400000 */
[----:B------:R-:W-:Y:S02]  /*4760*/  SHF.R.U32.HI R28, RZ, 0x3, R36 ;  /* 0x00000003ff1c7819 */ /* 0x000fe40000011624 */
[----:B------:R-:W-:Y:S02]  /*4770*/  FSEL R25, R25, -INF , !P2 ;  /* 0xff80000019197808 */ /* 0x000fe40005000000 */
[----:B------:R-:W-:Y:S02]  /*4780*/  FMNMX3 R38, R38, R23, R22, !PT ;  /* 0x0000001726267276 */ /* 0x000fe40007800016 */
[----:B------:R-:W-:-:S02]  /*4790*/  LOP3.LUT P2, RZ, R39, 0x1, RZ, 0xc0, !PT ;  /* 0x0000000127ff7812 */ /* 0x000fc4000784c0ff */
[----:B------:R-:W-:Y:S01]  /*47a0*/  FSEL R26, R26, -INF , !P1 ;  /* 0xff8000001a1a7808 */ /* 0x000fe20004800000 */
[----:B------:R-:W-:Y:S01]  /*47b0*/  FMUL R29, R29, UR35 ;  /* 0x000000231d1d7c20 */ /* 0x000fe20008400000 */
[----:B------:R-:W-:Y:S02]  /*47c0*/  SHF.R.U32.HI R39, RZ, 0x4, R36 ;  /* 0x00000004ff277819 */ /* 0x000fe40000011624 */
[----:B------:R-:W-:Y:S01]  /*47d0*/  LOP3.LUT P1, RZ, R28, 0x1, RZ, 0xc0, !PT ;  /* 0x000000011cff7812 */ /* 0x000fe2000782c0ff */
[----:B------:R-:W-:Y:S01]  /*47e0*/  FMUL R28, R30, UR35 ;  /* 0x000000231e1c7c20 */ /* 0x000fe20008400000 */
[----:B------:R-:W-:Y:S02]  /*47f0*/  FSEL R27, R27, -INF , !P0 ;  /* 0xff8000001b1b7808 */ /* 0x000fe40004000000 */
[----:B------:R-:W-:Y:S01]  /*4800*/  FMNMX3 R38, R38, R25, R24, !PT ;  /* 0x0000001926267276 */ /* 0x000fe20007800018 */
[----:B------:R-:W-:Y:S01]  /*4810*/  FMUL R30, R31, UR35 ;  /* 0x000000231f1e7c20 */ /* 0x000fe20008400000 */
[----:B------:R-:W-:Y:S01]  /*4820*/  LOP3.LUT P0, RZ, R39, 0x1, RZ, 0xc0, !PT ;  /* 0x0000000127ff7812 */ /* 0x000fe2000780c0ff */
[----:B------:R-:W-:Y:S01]  /*4830*/  FMUL R31, R32, UR35 ;  /* 0x00000023201f7c20 */ /* 0x000fe20008400000 */
[----:B------:R-:W-:-:S02]  /*4840*/  SHF.R.U32.HI R39, RZ, 0x2, R36 ;  /* 0x00000002ff277819 */ /* 0x000fc40000011624 */
[----:B------:R-:W-:Y:S02]  /*4850*/  SHF.R.U32.HI R36, RZ, 0x1, R36 ;  /* 0x00000001ff247819 */ /* 0x000fe40000011624 */
[----:B------:R-:W-:Y:S02]  /*4860*/  FSEL R29, R29, -INF , !P2 ;  /* 0xff8000001d1d7808 */ /* 0x000fe40005000000 */
[----:B------:R-:W-:Y:S02]  /*4870*/  FSEL R28, R28, -INF , !P3 ;  /* 0xff8000001c1c7808 */ /* 0x000fe40005800000 */
[----:B------:R-:W-:Y:S01]  /*4880*/  FMNMX3 R38, R38, R27, R26, !PT ;  /* 0x0000001b26267276 */ /* 0x000fe2000780001a */
[----:B------:R-:W-:Y:S01]  /*4890*/  FMUL R32, R33, UR35 ;  /* 0x0000002321207c20 */ /* 0x000fe20008400000 */
[----:B------:R-:W-:Y:S01]  /*48a0*/  FMUL R33, R34, UR35 ;  /* 0x0000002322217c20 */ /* 0x000fe20008400000 */
[----:B------:R-:W-:Y:S02]  /*48b0*/  LOP3.LUT P2, RZ, R39, 0x1, RZ, 0xc0, !PT ;  /* 0x0000000127ff7812 */ /* 0x000fe4000784c0ff */
[----:B------:R-:W-:-:S02]  /*48c0*/  LOP3.LUT P3, RZ, R36, 0x1, RZ, 0xc0, !PT ;  /* 0x0000000124ff7812 */ /* 0x000fc4000786c0ff */
[----:B------:R-:W-:Y:S02]  /*48d0*/  FSEL R30, R30, -INF , !P0 ;  /* 0xff8000001e1e7808 */ /* 0x000fe40004000000 */
[----:B------:R-:W-:Y:S02]  /*48e0*/  FSEL R31, R31, -INF , !P1 ;  /* 0xff8000001f1f7808 */ /* 0x000fe40004800000 */
[----:B------:R-:W-:Y:S01]  /*48f0*/  FMNMX3 R38, R38, R29, R28, !PT ;  /* 0x0000001d26267276 */ /* 0x000fe2000780001c */
[----:B------:R-:W-:Y:S01]  /*4900*/  FMUL R34, R35, UR35 ;  /* 0x0000002323227c20 */ /* 0x000fe20008400000 */
[----:B------:R-:W-:Y:S02]  /*4910*/  FSEL R32, R32, -INF , !P2 ;  /* 0xff80000020207808 */ /* 0x000fe40005000000 */
[----:B------:R-:W-:Y:S02]  /*4920*/  FSEL R33, R33, -INF , !P3 ;  /* 0xff80000021217808 */ /* 0x000fe40005800000 */
[----:B------:R-:W-:-:S02]  /*4930*/  FMNMX3 R38, R38, R30, R31, !PT ;  /* 0x0000001e26267276 */ /* 0x000fc4000780001f */
[----:B------:R-:W-:Y:S02]  /*4940*/  FSEL R34, R34, -INF , !P5 ;  /* 0xff80000022227808 */ /* 0x000fe40006800000 */
[----:B------:R-:W-:-:S04]  /*4950*/  FMNMX3 R38, R38, R32, R33, !PT ;  /* 0x0000002026267276 */ /* 0x000fc80007800021 */
[----:B------:R-:W-:-:S05]  /*4960*/  FMNMX3 R78, R38, R34, R61, !PT ;  /* 0x00000022264e7276 */ /* 0x000fca000780003d */
[--C-:B------:R-:W-:Y:S01]  /*4970*/  FADD R37, R37, -R78.reuse ;  /* 0x8000004e25257221 */ /* 0x100fe20000000000 */
[--C-:B------:R-:W-:Y:S01]  /*4980*/  FADD R5, R5, -R78.reuse ;  /* 0x8000004e05057221 */ /* 0x100fe20000000000 */
[--C-:B------:R-:W-:Y:S02]  /*4990*/  FADD R6, R6, -R78.reuse ;  /* 0x8000004e06067221 */ /* 0x100fe40000000000 */
[----:B------:R-:W-:Y:S01]  /*49a0*/  FMUL R36, R37, 1.4426950216293334961 ;  /* 0x3fb8aa3b25247820 */ /* 0x000fe20000400000 */
[----:B------:R-:W-:Y:S01]  /*49b0*/  FMUL R5, R5, 1.4426950216293334961 ;  /* 0x3fb8aa3b05057820 */ /* 0x000fe20000400000 */
[----:B------:R-:W-:Y:S01]  /*49c0*/  FMUL R37, R6, 1.4426950216293334961 ;  /* 0x3fb8aa3b06257820 */ /* 0x000fe20000400000 */
[--C-:B------:R-:W-:Y:S01]  /*49d0*/  FADD R7, R7, -R78.reuse ;  /* 0x8000004e07077221 */ /* 0x100fe20000000000 */
[----:B------:R-:W-:Y:S02]  /*49e0*/  FADD R8, R8, -R78 ;  /* 0x8000004e08087221 */ /* 0x000fe40000000000 */
[----:B------:R-:W-:Y:S01]  /*49f0*/  MUFU.EX2 R36, R36 ;  /* 0x0000002400247308 */ /* 0x000fe20000000800 */
[----:B------:R-:W-:Y:S01]  /*4a00*/  FMUL R6, R7, 1.4426950216293334961 ;  /* 0x3fb8aa3b07067820 */ /* 0x000fe20000400000 */
[----:B------:R-:W-:-:S06]  /*4a10*/  FMUL R38, R8, 1.4426950216293334961 ;  /* 0x3fb8aa3b08267820 */ /* 0x000fcc0000400000 */
[----:B------:R-:W0:Y:S01]  /*4a20*/  MUFU.EX2 R5, R5 ;  /* 0x0000000500057308 */ /* 0x000e220000000800 */
[--C-:B------:R-:W-:Y:S01]  /*4a30*/  FADD R9, R9, -R78.reuse ;  /* 0x8000004e09097221 */ /* 0x100fe20000000000 */
[----:B------:R-:W-:-:S06]  /*4a40*/  FADD R4, R4, -R78 ;  /* 0x8000004e04047221 */ /* 0x000fcc0000000000 */
[----:B------:R-:W0:Y:S01]  /*4a50*/  MUFU.EX2 R37, R37 ;  /* 0x0000002500257308 */ /* 0x000e220000000800 */
[----:B------:R-:W-:Y:S01]  /*4a60*/  FMUL R7, R9, 1.4426950216293334961 ;  /* 0x3fb8aa3b09077820 */ /* 0x000fe20000400000 */
[----:B------:R-:W-:Y:S01]  /*4a70*/  FADD R10, R10, -R78 ;  /* 0x8000004e0a0a7221 */ /* 0x000fe20000000000 */
[----:B------:R-:W-:-:S05]  /*4a80*/  FMUL R4, R4, 1.4426950216293334961 ;  /* 0x3fb8aa3b04047820 */ /* 0x000fca0000400000 */
[----:B------:R-:W0:Y:S01]  /*4a90*/  MUFU.EX2 R6, R6 ;  /* 0x0000000600067308 */ /* 0x000e220000000800 */
[--C-:B------:R-:W-:Y:S01]  /*4aa0*/  FADD R11, R11, -R78.reuse ;  /* 0x8000004e0b0b7221 */ /* 0x100fe20000000000 */
[--C-:B------:R-:W-:Y:S01]  /*4ab0*/  FADD R13, R13, -R78.reuse ;  /* 0x8000004e0d0d7221 */ /* 0x100fe20000000000 */
[----:B------:R-:W-:Y:S01]  /*4ac0*/  FMUL R10, R10, 1.4426950216293334961 ;  /* 0x3fb8aa3b0a0a7820 */ /* 0x000fe20000400000 */
[----:B------:R-:W-:-:S04]  /*4ad0*/  FADD R17, R17, -R78 ;  /* 0x8000004e11117221 */ /* 0x000fc80000000000 */
[----:B------:R-:W0:Y:S01]  /*4ae0*/  MUFU.EX2 R38, R38 ;  /* 0x0000002600267308 */ /* 0x000e220000000800 */
[----:B------:R-:W-:Y:S01]  /*4af0*/  FMUL R8, R11, 1.4426950216293334961 ;  /* 0x3fb8aa3b0b087820 */ /* 0x000fe20000400000 */
[----:B------:R-:W-:Y:S01]  /*4b00*/  FMUL R9, R13, 1.4426950216293334961 ;  /* 0x3fb8aa3b0d097820 */ /* 0x000fe20000400000 */
[----:B------:R-:W-:Y:S01]  /*4b10*/  FADD R12, R12, -R78 ;  /* 0x8000004e0c0c7221 */ /* 0x000fe20000000000 */
[----:B------:R-:W-:-:S04]  /*4b20*/  FMUL R13, R17, 1.4426950216293334961 ;  /* 0x3fb8aa3b110d7820 */ /* 0x000fc80000400000 */
[----:B------:R-:W0:Y:S08]  /*4b30*/  MUFU.EX2 R7, R7 ;  /* 0x0000000700077308 */ /* 0x000e300000000800 */
[----:B-1----:R0:W-:Y:S01]  /*4b40*/  MUFU.EX2 R87, R4 ;  /* 0x0000000400577308 */ /* 0x0021e20000000800 */
[----:B------:R-:W-:Y:S01]  /*4b50*/  FMUL R12, R12, 1.4426950216293334961 ;  /* 0x3fb8aa3b0c0c7820 */ /* 0x000fe20000400000 */
[----:B0-----:R-:W-:-:S06]  /*4b60*/  FADD R4, R36, R5 ;  /* 0x0000000524047221 */ /* 0x001fcc0000000000 */
[----:B------:R0:W1:Y:S01]  /*4b70*/  MUFU.EX2 R39, R10 ;  /* 0x0000000a00277308 */ /* 0x0000620000000800 */
[----:B------:R-:W-:Y:S01]  /*4b80*/  FADD R17, R37, R4 ;  /* 0x0000000425117221 */ /* 0x000fe20000000000 */
[----:B------:R-:W-:-:S03]  /*4b90*/  FADD R14, R14, -R78 ;  /* 0x8000004e0e0e7221 */ /* 0x000fc60000000000 */
[----:B------:R-:W-:-:S03]  /*4ba0*/  FADD R17, R6, R17 ;  /* 0x0000001106117221 */ /* 0x000fc60000000000 */
[----:B------:R-:W1:Y:S01]  /*4bb0*/  MUFU.EX2 R8, R8 ;  /* 0x0000000800087308 */ /* 0x000e620000000800 */
[----:B------:R-:W-:Y:S01]  /*4bc0*/  FADD R15, R15, -R78 ;  /* 0x8000004e0f0f7221 */ /* 0x000fe20000000000 */
[----:B------:R-:W-:Y:S01]  /*4bd0*/  FADD R4, R38, R17 ;  /* 0x0000001126047221 */ /* 0x000fe20000000000 */
[----:B------:R-:W-:-:S05]  /*4be0*/  FMUL R14, R14, 1.4426950216293334961 ;  /* 0x3fb8aa3b0e0e7820 */ /* 0x000fca0000400000 */
[----:B------:R-:W5:Y:S01]  /*4bf0*/  MUFU.EX2 R40, R12 ;  /* 0x0000000c00287308 */ /* 0x000f620000000800 */
[----:B------:R-:W-:Y:S01]  /*4c00*/  FADD R4, R7, R4 ;  /* 0x0000000407047221 */ /* 0x000fe20000000000 */
[----:B0-----:R-:W-:Y:S01]  /*4c10*/  FMUL R10, R15, 1.4426950216293334961 ;  /* 0x3fb8aa3b0f0a7820 */ /* 0x001fe20000400000 */
[----:B------:R-:W-:-:S05]  /*4c20*/  FADD R16, R16, -R78 ;  /* 0x8000004e10107221 */ /* 0x000fca0000000000 */
[----:B------:R-:W0:Y:S01]  /*4c30*/  MUFU.EX2 R9, R9 ;  /* 0x0000000900097308 */ /* 0x000e220000000800 */
[----:B-1----:R-:W-:Y:S01]  /*4c40*/  FADD R17, R39, R4 ;  /* 0x0000000427117221 */ /* 0x002fe20000000000 */
[----:B------:R-:W-:-:S06]  /*4c50*/  FMUL R16, R16, 1.4426950216293334961 ;  /* 0x3fb8aa3b10107820 */ /* 0x000fcc0000400000 */
[----:B------:R-:W1:Y:S01]  /*4c60*/  MUFU.EX2 R41, R14 ;  /* 0x0000000e00297308 */ /* 0x000e620000000800 */
[----:B------:R-:W-:Y:S01]  /*4c70*/  FADD R17, R8, R17 ;  /* 0x0000001108117221 */ /* 0x000fe20000000000 */
[--C-:B------:R-:W-:Y:S01]  /*4c80*/  FADD R18, R18, -R78.reuse ;  /* 0x8000004e12127221 */ /* 0x100fe20000000000 */
[----:B------:R-:W-:-:S05]  /*4c90*/  FADD R21, R21, -R78 ;  /* 0x8000004e15157221 */ /* 0x000fca0000000000 */
[----:B------:R-:W1:Y:S01]  /*4ca0*/  MUFU.EX2 R10, R10 ;  /* 0x0000000a000a7308 */ /* 0x000e620000000800 */
[----:B-----5:R-:W-:Y:S01]  /*4cb0*/  FADD R4, R40, R17 ;  /* 0x0000001128047221 */ /* 0x020fe20000000000 */
[----:B------:R-:W-:Y:S01]  /*4cc0*/  FMUL R18, R18, 1.4426950216293334961 ;  /* 0x3fb8aa3b12127820 */ /* 0x000fe20000400000 */
[----:B------:R-:W-:-:S05]  /*4cd0*/  FMUL R11, R21, 1.4426950216293334961 ;  /* 0x3fb8aa3b150b7820 */ /* 0x000fca0000400000 */
[----:B------:R-:W5:Y:S01]  /*4ce0*/  MUFU.EX2 R42, R16 ;  /* 0x00000010002a7308 */ /* 0x000f620000000800 */
[--C-:B------:R-:W-:Y:S01]  /*4cf0*/  FADD R20, R20, -R78.reuse ;  /* 0x8000004e14147221 */ /* 0x100fe20000000000 */
[----:B------:R-:W-:Y:S01]  /*4d00*/  FADD R19, R19, -R78 ;  /* 0x8000004e13137221 */ /* 0x000fe20000000000 */
[----:B0-----:R-:W-:Y:S01]  /*4d10*/  FADD R4, R9, R4 ;  /* 0x0000000409047221 */ /* 0x001fe20000000000 */
[--C-:B------:R-:W-:Y:S01]  /*4d20*/  FADD R23, R23, -R78.reuse ;  /* 0x8000004e17177221 */ /* 0x100fe20000000000 */
[----:B------:R-:W-:-:S03]  /*4d30*/  FADD R22, R22, -R78 ;  /* 0x8000004e16167221 */ /* 0x000fc60000000000 */
[----:B------:R-:W0:Y:S01]  /*4d40*/  MUFU.EX2 R13, R13 ;  /* 0x0000000d000d7308 */ /* 0x000e220000000800 */
[--C-:B------:R-:W-:Y:S01]  /*4d50*/  FADD R25, R25, -R78.reuse ;  /* 0x8000004e19197221 */ /* 0x100fe20000000000 */
        /* <DEDUP_REMOVED lines=9> */
[----:B------:R-:W-:Y:S01]  /*4df0*/  FADD R34, R34, -R78 ;  /* 0x8000004e22227221 */ /* 0x000fe20000000000 */
[----:B------:R-:W0:Y:S01]  /*4e00*/  MUFU.EX2 R14, R18 ;  /* 0x00000012000e7308 */ /* 0x000e220000000800 */
[----:B------:R-:W-:Y:S01]  /*4e10*/  FMUL R12, R20, 1.4426950216293334961 ;  /* 0x3fb8aa3b140c7820 */ /* 0x000fe20000400000 */
[----:B------:R-:W-:Y:S01]  /*4e20*/  FMUL R15, R19, 1.4426950216293334961 ;  /* 0x3fb8aa3b130f7820 */ /* 0x000fe20000400000 */
[----:B-1----:R-:W-:Y:S01]  /*4e30*/  FADD R17, R41, R4 ;  /* 0x0000000429117221 */ /* 0x002fe20000000000 */
[----:B------:R-:W-:Y:S01]  /*4e40*/  FMUL R23, R23, 1.4426950216293334961 ;  /* 0x3fb8aa3b17177820 */ /* 0x000fe20000400000 */
[----:B------:R-:W-:Y:S01]  /*4e50*/  FMUL R22, R22, 1.4426950216293334961 ;  /* 0x3fb8aa3b16167820 */ /* 0x000fe20000400000 */
[----:B------:R-:W-:Y:S01]  /*4e60*/  FMUL R25, R25, 1.4426950216293334961 ;  /* 0x3fb8aa3b19197820 */ /* 0x000fe20000400000 */
[----:B------:R-:W-:Y:S01]  /*4e70*/  FMUL R24, R24, 1.4426950216293334961 ;  /* 0x3fb8aa3b18187820 */ /* 0x000fe20000400000 */
[----:B------:R-:W1:Y:S01]  /*4e80*/  MUFU.EX2 R11, R11 ;  /* 0x0000000b000b7308 */ /* 0x000e620000000800 */
[----:B------:R-:W-:Y:S01]  /*4e90*/  FMUL R27, R27, 1.4426950216293334961 ;  /* 0x3fb8aa3b1b1b7820 */ /* 0x000fe20000400000 */
        /* <DEDUP_REMOVED lines=8> */
[----:B------:R-:W-:Y:S01]  /*4f20*/  FADD R17, R10, R17 ;  /* 0x000000110a117221 */ /* 0x000fe20000000000 */
[----:B------:R-:W-:Y:S03]  /*4f30*/  MUFU.EX2 R12, R12 ;  /* 0x0000000c000c7308 */ /* 0x000fe60000000800 */
[----:B-----5:R-:W-:-:S05]  /*4f40*/  FADD R4, R42, R17 ;  /* 0x000000112a047221 */ /* 0x020fca0000000000 */
[----:B------:R-:W5:Y:S01]  /*4f50*/  MUFU.EX2 R15, R15 ;  /* 0x0000000f000f7308 */ /* 0x000f620000000800 */
[----:B------:R-:W-:Y:S01]  /*4f60*/  F2FP.BF16.F32.PACK_AB R36, R5, R36 ;  /* 0x000000240524723e */ /* 0x000fe200000010ff */
[----:B0-----:R-:W-:-:S06]  /*4f70*/  FADD R5, R13, R4 ;  /* 0x000000040d057221 */ /* 0x001fcc0000000000 */
[----:B------:R-:W0:Y:S08]  /*4f80*/  MUFU.EX2 R94, R23 ;  /* 0x00000017005e7308 */ /* 0x000e300000000800 */
[----:B------:R-:W-:Y:S08]  /*4f90*/  MUFU.EX2 R89, R22 ;  /* 0x0000001600597308 */ /* 0x000ff00000000800 */
        /* <DEDUP_REMOVED lines=10> */
[----:B------:R-:W0:Y:S01]  /*5040*/  MUFU.EX2 R85, R34 ;  /* 0x0000002200557308 */ /* 0x000e220000000800 */
[----:B------:R-:W-:Y:S01]  /*5050*/  FADD R4, R14, R5 ;  /* 0x000000050e047221 */ /* 0x000fe20000000000 */
[----:B-1----:R-:W-:-:S03]  /*5060*/  F2FP.BF16.F32.PACK_AB R43, R11, R14 ;  /* 0x0000000e0b2b723e */ /* 0x002fc600000010ff */
[----:B------:R-:W-:Y:S01]  /*5070*/  FADD R11, R11, R4 ;  /* 0x000000040b0b7221 */ /* 0x000fe20000000000 */
[----:B------:R-:W-:Y:S02]  /*5080*/  F2FP.BF16.F32.PACK_AB R37, R6, R37 ;  /* 0x000000250625723e */ /* 0x000fe400000010ff */
[----:B------:R-:W-:Y:S02]  /*5090*/  F2FP.BF16.F32.PACK_AB R38, R7, R38 ;  /* 0x000000260726723e */ /* 0x000fe400000010ff */
[----:B------:R-:W-:Y:S02]  /*50a0*/  F2FP.BF16.F32.PACK_AB R39, R8, R39 ;  /* 0x000000270827723e */ /* 0x000fe400000010ff */
[----:B------:R-:W-:Y:S02]  /*50b0*/  F2FP.BF16.F32.PACK_AB R40, R9, R40 ;  /* 0x000000280928723e */ /* 0x000fe400000010ff */
[----:B------:R-:W-:Y:S02]  /*50c0*/  F2FP.BF16.F32.PACK_AB R41, R10, R41 ;  /* 0x000000290a29723e */ /* 0x000fe400000010ff */
[----:B------:R-:W-:-:S02]  /*50d0*/  F2FP.BF16.F32.PACK_AB R42, R13, R42 ;  /* 0x0000002a0d2a723e */ /* 0x000fc400000010ff */
[----:B-----5:R-:W-:Y:S01]  /*50e0*/  F2FP.BF16.F32.PACK_AB R44, R15, R12 ;  /* 0x0000000c0f2c723e */ /* 0x020fe200000010ff */
[----:B------:R-:W-:Y:S01]  /*50f0*/  FADD R12, R12, R11 ;  /* 0x0000000b0c0c7221 */ /* 0x000fe20000000000 */
[----:B0-----:R-:W-:Y:S02]  /*5100*/  F2FP.BF16.F32.PACK_AB R45, R94, R87 ;  /* 0x000000575e2d723e */ /* 0x001fe400000010ff */
[----:B------:R-:W-:Y:S02]  /*5110*/  F2FP.BF16.F32.PACK_AB R46, R96, R89 ;  /* 0x00000059602e723e */ /* 0x000fe400000010ff */
[----:B------:R-:W-:Y:S02]  /*5120*/  F2FP.BF16.F32.PACK_AB R47, R98, R91 ;  /* 0x0000005b622f723e */ /* 0x000fe400000010ff */
[----:B------:R-:W-:Y:S02]  /*5130*/  F2FP.BF16.F32.PACK_AB R48, R79, R100 ;  /* 0x000000644f30723e */ /* 0x000fe400000010ff */
[----:B------:R-:W-:-:S02]  /*5140*/  F2FP.BF16.F32.PACK_AB R49, R81, R80 ;  /* 0x000000505131723e */ /* 0x000fc400000010ff */
[----:B------:R-:W-:Y:S02]  /*5150*/  F2FP.BF16.F32.PACK_AB R50, R83, R82 ;  /* 0x000000525332723e */ /* 0x000fe400000010ff */
[----:B------:R-:W-:Y:S01]  /*5160*/  F2FP.BF16.F32.PACK_AB R51, R85, R84 ;  /* 0x000000545533723e */ /* 0x000fe200000010ff */
[----:B--2---:R0:W-:Y:S01]  /*5170*/  STS.U16 [R3+UR9+0x5000], R86 ;  /* 0x0050005603007988 */ /* 0x0041e20008000409 */
[----:B------:R-:W-:Y:S01]  /*5180*/  FADD R61, -R78, R61 ;  /* 0x0000003d4e3d7221 */ /* 0x000fe20000000100 */
[----:B------:R-:W-:Y:S01]  /*5190*/  FADD R102, R15, R12 ;  /* 0x0000000c0f667221 */ /* 0x000fe20000000000 */
[----:B------:R1:W-:Y:S01]  /*51a0*/  STTM.x16 tmem[UR17], R36 ;  /* 0x00000024000079ed */ /* 0x0003e20008240011 */
[----:B---3--:R0:W-:Y:S04]  /*51b0*/  STS.U16 [R3+UR9+0x5200], R92 ;  /* 0x0052005c03007988 */ /* 0x0081e80008000409 */
[----:B----4-:R0:W-:Y:S04]  /*51c0*/  STS.U16 [R3+UR9+0x5400], R90 ;  /* 0x0054005a03007988 */ /* 0x0101e80008000409 */
[----:B------:R0:W-:Y:S01]  /*51d0*/  STS.U16 [R3+UR9+0x5600], R88 ;  /* 0x0056005803007988 */ /* 0x0001e20008000409 */
[----:B------:R-:W2:Y:S02]  /*51e0*/  FENCE.VIEW.ASYNC.T ;  /* 0x00000000000073c6 */ /* 0x000ea40000000200 */
[----:B--2---:R-:W-:Y:S01]  /*51f0*/  BAR.SYNC.DEFER_BLOCKING 0x0 ;  /* 0x0000000000007b1d */ /* 0x004fe20000010000 */
[----:B------:R-:W-:-:S05]  /*5200*/  FMUL R61, R61, 1.4426950216293334961 ;  /* 0x3fb8aa3b3d3d7820 */ /* 0x000fca0000400000 */
[----:B------:R-:W2:Y:S01]  /*5210*/  LDTM.x32 R4, tmem[UR11] ;  /* 0x0000000b000479ee */ /* 0x000ea200082c0000 */
[----:B-1----:R-:W2:Y:S01]  /*5220*/  MUFU.EX2 R38, R61 ;  /* 0x0000003d00267308 */ /* 0x002ea20000000800 */
[----:B------:R-:W-:Y:S01]  /*5230*/  NOP ;  /* 0x0000000000007918 */ /* 0x000fe20000000000 */
[C---:B--2---:R-:W-:Y:S01]  /*5240*/  FMUL R4, R38.reuse, R4 ;  /* 0x0000000426047220 */ /* 0x044fe20000400000 */
        /* <DEDUP_REMOVED lines=31> */
[----:B------:R0:W-:Y:S01]  /*5440*/  STTM.x32 tmem[UR11], R4 ;  /* 0x00000004000079ed */ /* 0x0001e200082c000b */
[----:B------:R-:W1:Y:S02]  /*5450*/  FENCE.VIEW.ASYNC.T ;  /* 0x00000000000073c6 */ /* 0x000e640000000200 */
[----:B-1----:R-:W-:Y:S01]  /*5460*/  BAR.SYNC.DEFER_BLOCKING 0x0 ;  /* 0x0000000000007b1d */ /* 0x002fe20000010000 */
[----:B------:R-:W-:-:S04]  /*5470*/  FADD R87, R87, R102 ;  /* 0x0000006657577221 */ /* 0x000fc80000000000 */
[----:B------:R-:W-:-:S04]  /*5480*/  FADD R94, R94, R87 ;  /* 0x000000575e5e7221 */ /* 0x000fc80000000000 */
[----:B------:R-:W-:-:S04]  /*5490*/  FADD R89, R89, R94 ;  /* 0x0000005e59597221 */ /* 0x000fc80000000000 */
[----:B------:R-:W-:Y:S01]  /*54a0*/  FADD R96, R96, R89 ;  /* 0x0000005960607221 */ /* 0x000fe20000000000 */
[----:B------:R1:W-:Y:S06]  /*54b0*/  MEMBAR.ALL.CTA ;  /* 0x0000000000007992 */ /* 0x0003ec0000008000 */
[----:B-1----:R-:W1:Y:S01]  /*54c0*/  FENCE.VIEW.ASYNC.S ;  /* 0x00000000000073c6 */ /* 0x002e620000000000 */
[----:B------:R-:W-:-:S04]  /*54d0*/  FADD R91, R91, R96 ;  /* 0x000000605b5b7221 */ /* 0x000fc80000000000 */
[----:B------:R-:W-:-:S04]  /*54e0*/  FADD R91, R98, R91 ;  /* 0x0000005b625b7221 */ /* 0x000fc80000000000 */
[----:B------:R-:W-:-:S04]  /*54f0*/  FADD R100, R100, R91 ;  /* 0x0000005b64647221 */ /* 0x000fc80000000000 */
[----:B------:R-:W-:-:S04]  /*5500*/  FADD R79, R79, R100 ;  /* 0x000000644f4f7221 */ /* 0x000fc80000000000 */
[----:B------:R-:W-:-:S04]  /*5510*/  FADD R80, R80, R79 ;  /* 0x0000004f50507221 */ /* 0x000fc80000000000 */
[----:B------:R-:W-:-:S04]  /*5520*/  FADD R81, R81, R80 ;  /* 0x0000005051517221 */ /* 0x000fc80000000000 */
[----:B------:R-:W-:-:S04]  /*5530*/  FADD R82, R82, R81 ;  /* 0x0000005152527221 */ /* 0x000fc80000000000 */
[----:B------:R-:W-:Y:S01]  /*5540*/  FADD R83, R83, R82 ;  /* 0x0000005253537221 */ /* 0x000fe20000000000 */
[----:B------:R-:W-:-:S03]  /*5550*/  ULEA UR33, UR32, UR9, 0x3 ;  /* 0x0000000920217291 */ /* 0x000fc6000f8e18ff */
[----:B------:R-:W-:Y:S01]  /*5560*/  FADD R84, R84, R83 ;  /* 0x0000005354547221 */ /* 0x000fe20000000000 */
[----:B------:R-:W-:-:S03]  /*5570*/  IMAD.MOV.U32 R36, RZ, RZ, R58 ;  /* 0x000000ffff247224 */ /* 0x000fc600078e003a */
[----:B------:R-:W-:Y:S01]  /*5580*/  FADD R85, R85, R84 ;  /* 0x0000005455557221 */ /* 0x000fe20000000000 */
[----:B------:R-:W-:Y:S01]  /*5590*/  UIADD3 UR33, UPT, UPT, UR33, 0x5800, URZ ;  /* 0x0000580021217890 */ /* 0x000fe2000fffe0ff */
[----:B-1----:R-:W-:Y:S06]  /*55a0*/  BAR.SYNC.DEFER_BLOCKING 0x0 ;  /* 0x0000000000007b1d */ /* 0x002fec0000010000 */
[----:B------:R-:W-:Y:S05]  /*55b0*/  BRA.U UP1, `(.L_x_19) ;  /* 0x0000000101587547 */ /* 0x000fea000b800000 */
[----:B------:R-:W-:Y:S02]  /*55c0*/  UIADD3 UR26, UPT, UPT, UR10, 0x88, URZ ;  /* 0x000000880a1a7890 */ /* 0x000fe4000fffe0ff */
[----:B------:R-:W-:Y:S02]  /*55d0*/  UIADD3 UR27, UPT, UPT, UR10, 0x20, URZ ;  /* 0x000000200a1b7890 */ /* 0x000fe4000fffe0ff */
[----:B------:R-:W-:Y:S02]  /*55e0*/  UIADD3 UR40, UPT, UPT, UR10, 0x90, URZ ;  /* 0x000000900a287890 */ /* 0x000fe4000fffe0ff */
        /* <DEDUP_REMOVED lines=10> */
[----:B------:R1:W-:Y:S01]  /*5690*/  UTCHMMA tmem[UR16], gdesc[UR6], tmem[UR10], tmem[UR24], idesc[UR25], UPT ;  /* 0x00ff1806100079ea */ /* 0x0003e2000b80000a */
[----:B------:R-:W-:Y:S01]  /*56a0*/  UMOV UR46, 0x0 ;  /* 0x00000000002e7882 */ /* 0x000fe20000000000 */
[----:B------:R-:W-:Y:S01]  /*56b0*/  UMOV UR47, 0x8080490 ;  /* 0x08080490002f7882 */ /* 0x000fe20000000000 */
[----:B------:R1:W-:Y:S01]  /*56c0*/  UTCHMMA tmem[UR26], gdesc[UR20], tmem[UR10], tmem[UR28], idesc[UR29], UPT ;  /* 0x00ff1c141a0079ea */ /* 0x0003e2000b80000a */
[----:B------:R-:W-:Y:S01]  /*56d0*/  UMOV UR4, UR4 ;  /* 0x0000000400047c82 */ /* 0x000fe20008000000 */
[----:B------:R1:W-:Y:S01]  /*56e0*/  UTCHMMA tmem[UR40], gdesc[UR6], tmem[UR27], tmem[UR42], idesc[UR43], UPT ;  /* 0x00ff2a06280079ea */ /* 0x0003e2000b80001b */
[----:B------:R1:W-:Y:S01]  /*56f0*/  UTCHMMA tmem[UR44], gdesc[UR20], tmem[UR41], tmem[UR46], idesc[UR47], UPT ;  /* 0x00ff2e142c0079ea */ /* 0x0003e2000b800029 */
[----:B------:R1:W-:Y:S01]  /*5700*/  UTCBAR [UR4], URZ ;  /* 0x000000ff040073e9 */ /* 0x0003e200080000ff */
[----:B------:R-:W-:Y:S01]  /*5710*/  NOP ;  /* 0x0000000000007918 */ /* 0x000fe20000000000 */
.L_x_19:
[----:B------:R-:W-:Y:S01]  /*5720*/  ISETP.GE.U32.AND P0, PT, R56, R55, PT ;  /* 0x000000373800720c */ /* 0x000fe20003f06070 */
[----:B------:R-:W-:Y:S01]  /*5730*/  UIADD3 UR32, UPT, UPT, UR32, 0x1, URZ ;  /* 0x0000000120207890 */ /* 0x000fe2000fffe0ff */
[----:B------:R-:W-:Y:S02]  /*5740*/  VIADD R60, R60, UR13 ;  /* 0x0000000d3c3c7c36 */ /* 0x000fe40008000000 */
[----:B------:R-:W-:Y:S01]  /*5750*/  FFMA R53, R38, R53, R85 ;  /* 0x0000003526357223 */ /* 0x000fe20000000055 */
[----:B------:R-:W-:Y:S01]  /*5760*/  ISETP.GE.U32.AND.EX P0, PT, R57, RZ, PT, P0 ;  /* 0x000000ff3900720c */ /* 0x000fe20003f06100 */
[----:B------:R-:W-:Y:S01]  /*5770*/  UISETP.GT.AND UP2, UPT, UR32, 0x1, UPT ;  /* 0x000000012000788c */ /* 0x000fe2000bf44270 */
[----:B------:R-:W-:Y:S01]  /*5780*/  IMAD.IADD R59, R54, 0x1, R59 ;  /* 0x00000001363b7824 */ /* 0x000fe200078e023b */
[----:B------:R-:W-:Y:S02]  /*5790*/  MOV R61, R78 ;  /* 0x0000004e003d7202 */ /* 0x000fe40000000f00 */
[----:B-1----:R-:W-:-:S02]  /*57a0*/  USEL UR4, URZ, 0x1, !UP2 ;  /* 0x00000001ff047887 */ /* 0x002fc4000d000000 */
[----:B------:R-:W-:-:S04]  /*57b0*/  USEL UR32, UR32, URZ, !UP2 ;  /* 0x000000ff20207287 */ /* 0x000fc8000d000000 */
[----:B------:R-:W-:Y:S02]  /*57c0*/  LOP3.LUT R58, R58, UR4, RZ, 0x3c, !PT ;  /* 0x000000043a3a7c12 */ /* 0x000fe4000f8e3cff */
[----:B------:R-:W-:Y:S06]  /*57d0*/  @!P0 BRA `(.L_x_20) ;  /* 0xffffffd800b08947 */ /* 0x000fec000383ffff */
[----:B------:R-:W-:Y:S01]  /*57e0*/  ISETP.GE.AND P0, PT, R52, 0x1, PT ;  /* 0x000000013400780c */ /* 0x000fe20003f06270 */
[----:B------:R-:W-:-:S12]  /*57f0*/  IMAD.MOV.U32 R61, RZ, RZ, R78 ;  /* 0x000000ffff3d7224 */ /* 0x000fd800078e004e */
[----:B------:R-:W-:Y:S05]  /*5800*/  @!P0 BRA `(.L_x_15) ;  /* 0x0000000000108947 */ /* 0x000fea0003800000 */
[----:B0-----:R-:W-:-:S04]  /*5810*/  IMAD.U32 R3, R36, -0x80000000, RZ ;  /* 0x8000000024037824 */ /* 0x001fc800078e00ff */
[----:B------:R-:W0:Y:S02]  /*5820*/  SYNCS.PHASECHK.TRANS64.TRYWAIT P0, [UR33], R3 ;  /* 0x00000003ff0075a7 */ /* 0x000e240008001121 */
[----:B0-----:R-:W-:Y:S05]  /*5830*/  @!P0 BRA `(.L_x_21) ;  /* 0x0000001800048947 */ /* 0x001fea0003800000 */
.L_x_27:
[----:B------:R-:W-:-:S07]  /*5840*/  IMAD.MOV.U32 R61, RZ, RZ, R78 ;  /* 0x000000ffff3d7224 */ /* 0x000fce00078e004e */
.L_x_15:
[C---:B0-----:R-:W-:Y:S01]  /*5850*/  FMUL R3, R53.reuse, 8388608 ;  /* 0x4b00000035037820 */ /* 0x041fe20000400000 */
[----:B------:R-:W-:Y:S01]  /*5860*/  BAR.SYNC.DEFER_BLOCKING 0x0 ;  /* 0x0000000000007b1d */ /* 0x000fe20000010000 */
[----:B------:R-:W-:Y:S01]  /*5870*/  FSETP.GEU.AND P0, PT, R53, 1.175494350822287508e-38, PT ;  /* 0x008000003500780b */ /* 0x000fe20003f0e000 */
[----:B-1----:R-:W-:Y:S01]  /*5880*/  HFMA2 R4, -RZ, RZ, 1.443359375, -0.2030029296875 ;  /* 0x3dc6b27fff047431 */ /* 0x002fe200000001ff */
[----:B------:R-:W-:Y:S02]  /*5890*/  LOP3.LUT P5, RZ, R0, 0xff, RZ, 0xc0, !PT ;  /* 0x000000ff00ff7812 */ /* 0x000fe400078ac0ff */
[----:B------:R-:W-:Y:S01]  /*58a0*/  FSEL R41, R3, R53, !P0 ;  /* 0x0000003503297208 */ /* 0x000fe20004000000 */
[----:B------:R-:W0:Y:S02]  /*58b0*/  LDCU.64 UR4, c[0x0][0x3e0] ;  /* 0x00007c00ff0477ac */ /* 0x000e240008000a00 */
[----:B------:R-:W1:Y:S01]  /*58c0*/  LDC.64 R36, c[0x0][0x398] ;  /* 0x0000e600ff247b82 */ /* 0x000e620000000a00 */
[----:B------:R-:W-:Y:S01]  /*58d0*/  FSETP.GEU.AND P2, PT, |R53|, 1.175494350822287508e-38, PT ;  /* 0x008000003500780b */ /* 0x000fe20003f4e200 */
[C---:B------:R-:W-:Y:S01]  /*58e0*/  VIADD R3, R41.reuse, 0xc0cafb0d ;  /* 0xc0cafb0d29037836 */ /* 0x040fe20000000000 */
[----:B------:R-:W-:-:S02]  /*58f0*/  ISETP.GE.U32.AND P3, PT, R41, 0x7f800000, PT ;  /* 0x7f8000002900780c */ /* 0x000fc40003f66070 */
[----:B------:R-:W-:Y:S02]  /*5900*/  FSETP.NEU.AND P1, PT, R41, RZ, PT ;  /* 0x000000ff2900720b */ /* 0x000fe40003f2d000 */
[----:B------:R-:W-:Y:S02]  /*5910*/  LOP3.LUT R38, R3, 0xff800000, RZ, 0xc0, !PT ;  /* 0xff80000003267812 */ /* 0x000fe400078ec0ff */
[----:B------:R-:W-:-:S03]  /*5920*/  ISETP.GE.U32.AND P6, PT, R0, 0x20, PT ;  /* 0x000000200000780c */ /* 0x000fc60003fc6070 */
[----:B------:R-:W-:Y:S01]  /*5930*/  IMAD.IADD R3, R41, 0x1, -R38 ;  /* 0x0000000129037824 */ /* 0x000fe200078e0a26 */
[----:B------:R-:W-:-:S03]  /*5940*/  I2FP.F32.S32 R38, R38 ;  /* 0x0000002600267245 */ /* 0x000fc60000201400 */
[----:B------:R-:W-:Y:S01]  /*5950*/  FADD R39, R3, -1 ;  /* 0xbf80000003277421 */ /* 0x000fe20000000000 */
[----:B------:R-:W-:Y:S01]  /*5960*/  FSEL R3, RZ, -23, P0 ;  /* 0xc1b80000ff037808 */ /* 0x000fe20000000000 */
[----:B------:R-:W2:Y:S02]  /*5970*/  @!P5 SYNCS.CCTL.IV [UR9+0x5800] ;  /* 0x00580000ff00d9b1 */ /* 0x000ea40008000009 */
[----:B--2---:R-:W-:Y:S01]  /*5980*/  BAR.SYNC.DEFER_BLOCKING 0x0 ;  /* 0x0000000000007b1d */ /* 0x004fe20000010000 */
[----:B------:R-:W-:Y:S01]  /*5990*/  FFMA.FTZ R4, R39, R4, -0.16845393180847167969 ;  /* 0xbe2c7f3027047423 */ /* 0x000fe20000010004 */
[----:B------:R-:W-:Y:S01]  /*59a0*/  FSETP.GT.AND P0, PT, |R53|, 8.50705917302346158658e+37, PT ;  /* 0x7e8000003500780b */ /* 0x000fe20003f04200 */
[----:B------:R-:W-:Y:S01]  /*59b0*/  FFMA.FTZ R3, R38, 1.1920928955078125e-07, R3 ;  /* 0x3400000026037823 */ /* 0x000fe20000010003 */
[----:B0-----:R-:W-:Y:S01]  /*59c0*/  UIMAD UR4, UR8, UR4, URZ ;  /* 0x00000004080472a4 */ /* 0x001fe2000f8e02ff */
[----:B------:R-:W-:Y:S01]  /*59d0*/  FFMA.FTZ R4, R39, R4, 0.1716887056827545166 ;  /* 0x3e2fcf2a27047423 */ /* 0x000fe20000010004 */
[----:B------:R-:W-:-:S02]  /*59e0*/  IMAD R38, R2, UR5, RZ ;  /* 0x0000000502267c24 */ /* 0x000fc4000f8e02ff */
[----:B------:R-:W-:Y:S01]  /*59f0*/  USHF.L.U32 UR5, UR4, 0x1, URZ ;  /* 0x0000000104057899 */ /* 0x000fe200080006ff */
[----:B------:R-:W-:-:S04]  /*5a00*/  FFMA.FTZ R4, R39, R4, -0.17900948226451873779 ;  /* 0xbe374e4327047423 */ /* 0x000fc80000010004 */
[----:B------:R-:W-:Y:S02]  /*5a10*/  FFMA.FTZ R4, R39, R4, 0.20512372255325317383 ;  /* 0x3e520bf427047423 */ /* 0x000fe40000010004 */
[----:B------:R-:W-:Y:S02]  /*5a20*/  @P0 FMUL R53, R53, 0.25 ;  /* 0x3e80000035350820 */ /* 0x000fe40000400000 */
[----:B------:R-:W-:Y:S02]  /*5a30*/  FFMA.FTZ R4, R39, R4, -0.24046532809734344482 ;  /* 0xbe763c8b27047423 */ /* 0x000fe40000010004 */
[----:B------:R-:W-:Y:S02]  /*5a40*/  @!P2 FMUL R53, R53, 16777216 ;  /* 0x4b8000003535a820 */ /* 0x000fe40000400000 */
[C---:B------:R-:W-:Y:S02]  /*5a50*/  FFMA.FTZ R4, R39.reuse, R4, 0.28857114911079406738 ;  /* 0x3e93bf9927047423 */ /* 0x040fe40000010004 */
[----:B------:R-:W0:Y:S01]  /*5a60*/  MUFU.RCP R81, R53 ;  /* 0x0000003500517308 */ /* 0x000e220000001000 */
[----:B------:R-:W2:Y:S01]  /*5a70*/  @!P5 SYNCS.CCTL.IV [UR9+0x5808] ;  /* 0x00580800ff00d9b1 */ /* 0x000ea20008000009 */
[----:B------:R-:W-:-:S04]  /*5a80*/  FFMA.FTZ R4, R39, R4, -0.36067417263984680176 ;  /* 0xbeb8aa4927047423 */ /* 0x000fc80000010004 */
[----:B------:R-:W-:-:S04]  /*5a90*/  FFMA.FTZ R4, R39, R4, 0.48089820146560668945 ;  /* 0x3ef6384a27047423 */ /* 0x000fc80000010004 */
[C---:B------:R-:W-:Y:S02]  /*5aa0*/  FFMA.FTZ R40, R39.reuse, R4, -0.72134751081466674805 ;  /* 0xbf38aa3b27287423 */ /* 0x040fe40000010004 */
[----:B------:R-:W3:Y:S01]  /*5ab0*/  LDTM.x32 R4, tmem[UR11] ;  /* 0x0000000b000479ee */ /* 0x000ee200082c0000 */
[----:B------:R-:W-:Y:S01]  /*5ac0*/  NOP ;  /* 0x0000000000007918 */ /* 0x000fe20000000000 */
[----:B------:R-:W-:-:S04]  /*5ad0*/  FMUL R40, R39, R40 ;  /* 0x0000002827287220 */ /* 0x000fc80000400000 */
[----:B------:R-:W-:-:S04]  /*5ae0*/  FMUL R40, R39, R40 ;  /* 0x0000002827287220 */ /* 0x000fc80000400000 */
[----:B------:R-:W-:Y:S01]  /*5af0*/  FFMA.FTZ R40, R39, 1.4426950216293334961, R40 ;  /* 0x3fb8aa3b27287823 */ /* 0x000fe20000010028 */
[----:B------:R-:W-:-:S03]  /*5b00*/  @P3 IMAD.MOV.U32 R39, RZ, RZ, 0x7f800000 ;  /* 0x7f800000ff273424 */ /* 0x000fc600078e00ff */
[----:B------:R-:W-:Y:S01]  /*5b10*/  FADD R40, R3, R40 ;  /* 0x0000002803287221 */ /* 0x000fe20000000000 */
[C---:B------:R-:W-:Y:S02]  /*5b20*/  IMAD.SHL.U32 R3, R38.reuse, 0x2, RZ ;  /* 0x0000000226037824 */ /* 0x040fe400078e00ff */
[----:B------:R-:W-:Y:S01]  /*5b30*/  @P3 FFMA.FTZ R40, R41, R39, +INF ;  /* 0x7f80000029283423 */ /* 0x000fe20000010027 */
[----:B------:R-:W-:Y:S02]  /*5b40*/  IMAD.HI R38, R38, 0x2, RZ ;  /* 0x0000000226267827 */ /* 0x000fe400078e02ff */
[----:B-1----:R-:W-:Y:S01]  /*5b50*/  IADD3 R36, P3, P4, R3, UR5, R36 ;  /* 0x0000000503247c10 */ /* 0x002fe2000fc7e024 */
[----:B------:R-:W-:Y:S01]  /*5b60*/  UIMAD.WIDE UR4, UR4, 0x2, URZ ;  /* 0x00000002040478a5 */ /* 0x000fe2000f8e02ff */
[----:B------:R-:W1:Y:S01]  /*5b70*/  LDC R3, c[0x0][0x3e8] ;  /* 0x0000fa00ff037b82 */ /* 0x000e620000000800 */
[----:B------:R-:W-:Y:S01]  /*5b80*/  FSEL R40, R40, -INF , P1 ;  /* 0xff80000028287808 */ /* 0x000fe20000800000 */
[----:B---3--:R-:W-:Y:S01]  /*5b90*/  @P0 FMUL R4, R4, 0.25 ;  /* 0x3e80000004040820 */ /* 0x008fe20000400000 */
[----:B------:R-:W-:Y:S01]  /*5ba0*/  @P0 FMUL R5, R5, 0.25 ;  /* 0x3e80000005050820 */ /* 0x000fe20000400000 */
        /* <DEDUP_REMOVED lines=9> */
[----:B------:R-:W-:Y:S01]  /*5c40*/  @!P2 FMUL R4, R4, 16777216 ;  /* 0x4b8000000404a820 */ /* 0x000fe20000400000 */
[----:B------:R-:W-:Y:S01]  /*5c50*/  @P0 FMUL R6, R6, 0.25 ;  /* 0x3e80000006060820 */ /* 0x000fe20000400000 */
[----:B------:R-:W-:Y:S01]  /*5c60*/  @P0 FMUL R7, R7, 0.25 ;  /* 0x3e80000007070820 */ /* 0x000fe20000400000 */
[----:B------:R-:W-:Y:S01]  /*5c70*/  @!P2 FMUL R5, R5, 16777216 ;  /* 0x4b8000000505a820 */ /* 0x000fe20000400000 */
[----:B------:R-:W-:Y:S01]  /*5c80*/  @!P2 FMUL R10, R10, 16777216 ;  /* 0x4b8000000a0aa820 */ /* 0x000fe20000400000 */
[----:B------:R-:W-:Y:S01]  /*5c90*/  @!P2 FMUL R11, R11, 16777216 ;  /* 0x4b8000000b0ba820 */ /* 0x000fe20000400000 */
[----:B------:R-:W-:Y:S01]  /*5ca0*/  @!P2 FMUL R14, R14, 16777216 ;  /* 0x4b8000000e0ea820 */ /* 0x000fe20000400000 */
[----:B------:R-:W-:Y:S01]  /*5cb0*/  @!P2 FMUL R15, R15, 16777216 ;  /* 0x4b8000000f0fa820 */ /* 0x000fe20000400000 */
[----:B------:R-:W-:Y:S01]  /*5cc0*/  @P0 FMUL R16, R16, 0.25 ;  /* 0x3e80000010100820 */ /* 0x000fe20000400000 */
[----:B------:R-:W-:Y:S01]  /*5cd0*/  @P0 FMUL R17, R17, 0.25 ;  /* 0x3e80000011110820 */ /* 0x000fe20000400000 */
[----:B------:R-:W-:Y:S01]  /*5ce0*/  @!P2 FMUL R8, R8, 16777216 ;  /* 0x4b8000000808a820 */ /* 0x000fe20000400000 */
[----:B------:R-:W-:Y:S01]  /*5cf0*/  @!P2 FMUL R12, R12, 16777216 ;  /* 0x4b8000000c0ca820 */ /* 0x000fe20000400000 */
[----:B------:R-:W-:Y:S01]  /*5d00*/  @!P2 FMUL R13, R13, 16777216 ;  /* 0x4b8000000d0da820 */ /* 0x000fe20000400000 */
[----:B------:R-:W-:Y:S01]  /*5d10*/  @P0 FMUL R23, R23, 0.25 ;  /* 0x3e80000017170820 */ /* 0x000fe20000400000 */
[----:B------:R-:W-:Y:S01]  /*5d20*/  @!P2 FMUL R20, R20, 16777216 ;  /* 0x4b8000001414a820 */ /* 0x000fe20000400000 */
[----:B------:R-:W-:Y:S01]  /*5d30*/  @!P2 FMUL R21, R21, 16777216 ;  /* 0x4b8000001515a820 */ /* 0x000fe20000400000 */
[----:B0-----:R-:W-:Y:S01]  /*5d40*/  FMUL R83, R81, R4 ;  /* 0x0000000451537220 */ /* 0x001fe20000400000 */
[----:B------:R-:W-:Y:S01]  /*5d50*/  @P0 FMUL R9, R9, 0.25 ;  /* 0x3e80000009090820 */ /* 0x000fe20000400000 */
[----:B------:R-:W-:Y:S01]  /*5d60*/  @!P2 FMUL R6, R6, 16777216 ;  /* 0x4b8000000606a820 */ /* 0x000fe20000400000 */
[----:B------:R-:W-:Y:S01]  /*5d70*/  @!P2 FMUL R7, R7, 16777216 ;  /* 0x4b8000000707a820 */ /* 0x000fe20000400000 */
[C---:B------:R-:W-:Y:S01]  /*5d80*/  FMUL R4, R81.reuse, R5 ;  /* 0x0000000551047220 */ /* 0x040fe20000400000 */
[C---:B------:R-:W-:Y:S01]  /*5d90*/  FMUL R86, R81.reuse, R10 ;  /* 0x0000000a51567220 */ /* 0x040fe20000400000 */
[C---:B------:R-:W-:Y:S01]  /*5da0*/  FMUL R11, R81.reuse, R11 ;  /* 0x0000000b510b7220 */ /* 0x040fe20000400000 */
[C---:B------:R-:W-:Y:S01]  /*5db0*/  FMUL R88, R81.reuse, R14 ;  /* 0x0000000e51587220 */ /* 0x040fe20000400000 */
[----:B------:R-:W-:Y:S01]  /*5dc0*/  FMUL R15, R81, R15 ;  /* 0x0000000f510f7220 */ /* 0x000fe20000400000 */
[----:B------:R-:W-:Y:S01]  /*5dd0*/  @!P2 FMUL R16, R16, 16777216 ;  /* 0x4b8000001010a820 */ /* 0x000fe20000400000 */
[----:B------:R-:W-:Y:S01]  /*5de0*/  @!P2 FMUL R17, R17, 16777216 ;  /* 0x4b8000001111a820 */ /* 0x000fe20000400000 */
[----:B------:R-:W-:Y:S01]  /*5df0*/  FMUL R85, R81, R8 ;  /* 0x0000000851557220 */ /* 0x000fe20000400000 */
[----:B-1----:R-:W-:-:S02]  /*5e00*/  IMAD R103, R3, 0x30, RZ ;  /* 0x0000003003677824 */ /* 0x002fc400078e02ff */
[C---:B------:R-:W-:Y:S01]  /*5e10*/  FMUL R87, R81.reuse, R12 ;  /* 0x0000000c51577220 */ /* 0x040fe20000400000 */
[----:B------:R-:W-:Y:S01]  /*5e20*/  FMUL R8, R81, R13 ;  /* 0x0000000d51087220 */ /* 0x000fe20000400000 */
[----:B------:R-:W-:Y:S01]  /*5e30*/  @!P2 FMUL R23, R23, 16777216 ;  /* 0x4b8000001717a820 */ /* 0x000fe20000400000 */
[C---:B------:R-:W-:Y:S01]  /*5e40*/  FMUL R91, R81.reuse, R20 ;  /* 0x00000014515b7220 */ /* 0x040fe20000400000 */
[----:B------:R-:W-:Y:S01]  /*5e50*/  FMUL R12, R81, R21 ;  /* 0x00000015510c7220 */ /* 0x000fe20000400000 */
[----:B------:R-:W-:Y:S02]  /*5e60*/  IMAD R13, R3, 0xc, RZ ;  /* 0x0000000c030d7824 */ /* 0x000fe400078e02ff */
[----:B------:R-:W-:Y:S01]  /*5e70*/  @P0 FMUL R29, R29, 0.25 ;  /* 0x3e8000001d1d0820 */ /* 0x000fe20000400000 */
[----:B------:R-:W-:Y:S01]  /*5e80*/  @!P2 FMUL R9, R9, 16777216 ;  /* 0x4b8000000909a820 */ /* 0x000fe20000400000 */
[C---:B------:R-:W-:Y:S01]  /*5e90*/  FMUL R84, R81.reuse, R6 ;  /* 0x0000000651547220 */ /* 0x040fe20000400000 */
[----:B------:R-:W-:Y:S01]  /*5ea0*/  FMUL R7, R81, R7 ;  /* 0x0000000751077220 */ /* 0x000fe20000400000 */
[----:B------:R-:W-:-:S02]  /*5eb0*/  IMAD R5, R3, 0x18, RZ ;  /* 0x0000001803057824 */ /* 0x000fc400078e02ff */
[C---:B------:R-:W-:Y:S01]  /*5ec0*/  FMUL R89, R81.reuse, R16 ;  /* 0x0000001051597220 */ /* 0x040fe20000400000 */
[----:B------:R-:W-:Y:S01]  /*5ed0*/  FMUL R10, R81, R17 ;  /* 0x00000011510a7220 */ /* 0x000fe20000400000 */
[----:B------:R-:W-:Y:S01]  /*5ee0*/  IADD3.X R37, PT, PT, R38, UR5, R37, P3, P4 ;  /* 0x0000000526257c10 */ /* 0x000fe20009fe8425 */
[----:B------:R-:W-:Y:S01]  /*5ef0*/  @P0 FMUL R18, R18, 0.25 ;  /* 0x3e80000012120820 */ /* 0x000fe20000400000 */
[----:B------:R-:W-:Y:S01]  /*5f00*/  F2FP.BF16.F32.PACK_AB R83, R4, R83 ;  /* 0x000000530453723e */ /* 0x000fe200000010ff */
[----:B------:R-:W-:Y:S01]  /*5f10*/  @P0 FMUL R19, R19, 0.25 ;  /* 0x3e80000013130820 */ /* 0x000fe20000400000 */
[----:B------:R-:W-:Y:S01]  /*5f20*/  F2FP.BF16.F32.PACK_AB R86, R11, R86 ;  /* 0x000000560b56723e */ /* 0x000fe200000010ff */
[----:B------:R-:W-:Y:S01]  /*5f30*/  IMAD R11, R3, 0x6, RZ ;  /* 0x00000006030b7824 */ /* 0x000fe200078e02ff */
[----:B------:R-:W-:Y:S01]  /*5f40*/  F2FP.BF16.F32.PACK_AB R88, R15, R88 ;  /* 0x000000580f58723e */ /* 0x000fe200000010ff */
[----:B------:R-:W-:Y:S01]  /*5f50*/  IMAD R15, R3, 0x24, RZ ;  /* 0x00000024030f7824 */ /* 0x000fe200078e02ff */
[-C--:B------:R-:W-:Y:S01]  /*5f60*/  IADD3 R4, P4, PT, R103, R36.reuse, RZ ;  /* 0x0000002467047210 */ /* 0x080fe20007f9e0ff */
[----:B------:R-:W-:Y:S01]  /*5f70*/  @P0 FMUL R22, R22, 0.25 ;  /* 0x3e80000016160820 */ /* 0x000fe20000400000 */
[----:B------:R-:W-:Y:S01]  /*5f80*/  @P0 FMUL R27, R27, 0.25 ;  /* 0x3e8000001b1b0820 */ /* 0x000fe20000400000 */
[----:B------:R-:W-:Y:S01]  /*5f90*/  FMUL R69, R81, R23 ;  /* 0x0000001751457220 */ /* 0x000fe20000400000 */
        /* <DEDUP_REMOVED lines=11> */
[----:B------:R-:W-:Y:S01]  /*6050*/  FMUL R6, R81, R9 ;  /* 0x0000000951067220 */ /* 0x000fe20000400000 */
[----:B------:R-:W-:Y:S01]  /*6060*/  F2FP.BF16.F32.PACK_AB R91, R12, R91 ;  /* 0x0000005b0c5b723e */ /* 0x000fe200000010ff */
[----:B------:R-:W-:Y:S01]  /*6070*/  IMAD R23, R3, 0x14, RZ ;  /* 0x0000001403177824 */ /* 0x000fe200078e02ff */
[----:B------:R-:W-:Y:S01]  /*6080*/  IADD3 R14, P3, PT, R13, R36, RZ ;  /* 0x000000240d0e7210 */ /* 0x000fe20007f7e0ff */
[----:B------:R-:W-:Y:S01]  /*6090*/  IMAD R17, R3, 0x28, RZ ;  /* 0x0000002803117824 */ /* 0x000fe200078e02ff */
[----:B------:R-:W-:Y:S01]  /*60a0*/  F2FP.BF16.F32.PACK_AB R84, R7, R84 ;  /* 0x000000540754723e */ /* 0x000fe200000010ff */
[----:B------:R-:W-:Y:S01]  /*60b0*/  IMAD R7, R3, 0x3, RZ ;  /* 0x0000000303077824 */ /* 0x000fe200078e02ff */
[-C--:B------:R-:W-:Y:S01]  /*60c0*/  IADD3 R12, P0, PT, R5, R36.reuse, RZ ;  /* 0x00000024050c7210 */ /* 0x080fe20007f1e0ff */
[----:B------:R-:W-:Y:S01]  /*60d0*/  @!P2 FMUL R18, R18, 16777216 ;  /* 0x4b8000001212a820 */ /* 0x000fe20000400000 */
[----:B------:R-:W-:Y:S01]  /*60e0*/  F2FP.BF16.F32.PACK_AB R89, R10, R89 ;  /* 0x000000590a59723e */ /* 0x000fe200000010ff */
[----:B------:R-:W-:Y:S01]  /*60f0*/  @!P2 FMUL R19, R19, 16777216 ;  /* 0x4b8000001313a820 */ /* 0x000fe20000400000 */
[----:B------:R-:W-:Y:S01]  /*6100*/  LEA.HI.X.SX32 R5, R5, R37, 0x1, P4 ;  /* 0x0000002505057211 */ /* 0x000fe200020f0eff */
[----:B------:R-:W-:Y:S01]  /*6110*/  @!P2 FMUL R22, R22, 16777216 ;  /* 0x4b8000001616a820 */ /* 0x000fe20000400000 */
[----:B------:R-:W-:Y:S01]  /*6120*/  @!P2 FMUL R27, R27, 16777216 ;  /* 0x4b8000001b1ba820 */ /* 0x000fe20000400000 */
[----:B------:R-:W-:Y:S01]  /*6130*/  IMAD R21, R3, 0xa, RZ ;  /* 0x0000000a03157824 */ /* 0x000fe200078e02ff */
[-C--:B------:R-:W-:Y:S01]  /*6140*/  IADD3 R10, P5, PT, R15, R36.reuse, RZ ;  /* 0x000000240f0a7210 */ /* 0x080fe20007fbe0ff */
[----:B------:R-:W-:Y:S01]  /*6150*/  FMUL R75, R81, R29 ;  /* 0x0000001d514b7220 */ /* 0x000fe20000400000 */
[CC--:B------:R-:W-:Y:S01]  /*6160*/  IADD3 R16, P4, PT, R11.reuse, R36.reuse, RZ ;  /* 0x000000240b107210 */ /* 0x0c0fe20007f9e0ff */
[----:B------:R-:W-:Y:S01]  /*6170*/  @!P2 FMUL R26, R26, 16777216 ;  /* 0x4b8000001a1aa820 */ /* 0x000fe20000400000 */
[----:B------:R-:W-:Y:S01]  /*6180*/  LEA.HI.X.SX32 R15, R11, R37, 0x1, P3 ;  /* 0x000000250b0f7211 */ /* 0x000fe200018f0eff */
[----:B------:R-:W-:Y:S01]  /*6190*/  @!P2 FMUL R33, R33, 16777216 ;  /* 0x4b8000002121a820 */ /* 0x000fe20000400000 */
[----:B------:R-:W-:Y:S01]  /*61a0*/  F2FP.BF16.F32.PACK_AB R85, R6, R85 ;  /* 0x000000550655723e */ /* 0x000fe200000010ff */
[----:B------:R-:W-:Y:S01]  /*61b0*/  IMAD R29, R3, 0x1c, RZ ;  /* 0x0000001c031d7824 */ /* 0x000fe200078e02ff */
[----:B------:R-:W-:Y:S01]  /*61c0*/  IADD3 R20, P3, PT, R23, R36, RZ ;  /* 0x0000002417147210 */ /* 0x000fe20007f7e0ff */
[----:B------:R-:W-:Y:S01]  /*61d0*/  FMUL R90, R81, R18 ;  /* 0x00000012515a7220 */ /* 0x000fe20000400000 */
[----:B------:R-:W-:Y:S01]  /*61e0*/  IADD3 R6, P1, PT, R17, R36, RZ ;  /* 0x0000002411067210 */ /* 0x000fe20007f3e0ff */
[C---:B------:R-:W-:Y:S01]  /*61f0*/  FMUL R19, R81.reuse, R19 ;  /* 0x0000001351137220 */ /* 0x040fe20000400000 */
[C---:B------:R-:W-:Y:S01]  /*6200*/  FMUL R68, R81.reuse, R22 ;  /* 0x0000001651447220 */ /* 0x040fe20000400000 */
[----:B------:R-:W-:Y:S01]  /*6210*/  FMUL R73, R81, R27 ;  /* 0x0000001b51497220 */ /* 0x000fe20000400000 */
[----:B------:R-:W-:Y:S01]  /*6220*/  IMAD R9, R3, 0x5, RZ ;  /* 0x0000000503097824 */ /* 0x000fe200078e02ff */
[----:B------:R-:W-:Y:S01]  /*6230*/  LEA.HI.X.SX32 R17, R7, R37, 0x1, P4 ;  /* 0x0000002507117211 */ /* 0x000fe200020f0eff */
[----:B------:R-:W-:Y:S01]  /*6240*/  @!P2 FMUL R28, R28, 16777216 ;  /* 0x4b8000001c1ca820 */ /* 0x000fe20000400000 */
[----:B------:R-:W-:Y:S01]  /*6250*/  IMAD R111, R3, 0x38, RZ ;  /* 0x00000038036f7824 */ /* 0x000fe200078e02ff */
[----:B------:R-:W-:Y:S01]  /*6260*/  IADD3 R22, P4, PT, R21, R36, RZ ;  /* 0x0000002415167210 */ /* 0x000fe20007f9e0ff */
[----:B------:R-:W-:-:S02]  /*6270*/  IMAD R27, R3, 0xe, RZ ;  /* 0x0000000e031b7824 */ /* 0x000fc400078e02ff */
[----:B------:R-:W-:Y:S01]  /*6280*/  @!P2 FMUL R25, R25, 16777216 ;  /* 0x4b8000001919a820 */ /* 0x000fe20000400000 */
[C---:B------:R-:W-:Y:S01]  /*6290*/  FMUL R72, R81.reuse, R26 ;  /* 0x0000001a51487220 */ /* 0x040fe20000400000 */
[----:B------:R-:W-:Y:S01]  /*62a0*/  FMUL R80, R81, R33 ;  /* 0x0000002151507220 */ /* 0x000fe20000400000 */
[-C--:B------:R-:W-:Y:S01]  /*62b0*/  LEA.HI.X.SX32 R21, R21, R37.reuse, 0x1, P3 ;  /* 0x0000002515157211 */ /* 0x080fe200018f0eff */
[----:B------:R-:W-:Y:S01]  /*62c0*/  @!P2 FMUL R32, R32, 16777216 ;  /* 0x4b8000002020a820 */ /* 0x000fe20000400000 */
[----:B------:R-:W-:Y:S01]  /*62d0*/  IMAD R33, R3, 0x12, RZ ;  /* 0x0000001203217824 */ /* 0x000fe200078e02ff */
[----:B------:R-:W-:Y:S01]  /*62e0*/  IADD3 R26, P3, PT, R29, R36, RZ ;  /* 0x000000241d1a7210 */ /* 0x000fe20007f7e0ff */
[C---:B------:R-:W-:Y:S02]  /*62f0*/  IMAD R99, R3.reuse, 0x2c, RZ ;  /* 0x0000002c03637824 */ /* 0x040fe400078e02ff */
[----:B------:R-:W-:Y:S01]  /*6300*/  @!P2 FMUL R24, R24, 16777216 ;  /* 0x4b8000001818a820 */ /* 0x000fe20000400000 */
[----:B------:R-:W-:Y:S01]  /*6310*/  IMAD R107, R3, 0x34, RZ ;  /* 0x00000034036b7824 */ /* 0x000fe200078e02ff */
[----:B------:R-:W-:Y:S01]  /*6320*/  LEA.HI.X.SX32 R7, R23, R37, 0x1, P1 ;  /* 0x0000002517077211 */ /* 0x000fe200008f0eff */
[----:B------:R-:W-:Y:S01]  /*6330*/  @!P2 FMUL R30, R30, 16777216 ;  /* 0x4b8000001e1ea820 */ /* 0x000fe20000400000 */
[----:B------:R-:W-:Y:S01]  /*6340*/  @!P2 FMUL R31, R31, 16777216 ;  /* 0x4b8000001f1fa820 */ /* 0x000fe20000400000 */
[----:B------:R-:W-:Y:S01]  /*6350*/  @!P2 FMUL R34, R34, 16777216 ;  /* 0x4b8000002222a820 */ /* 0x000fe20000400000 */
[----:B------:R-:W-:Y:S01]  /*6360*/  @!P2 FMUL R35, R35, 16777216 ;  /* 0x4b8000002323a820 */ /* 0x000fe20000400000 */
[C---:B------:R-:W-:Y:S01]  /*6370*/  FMUL R74, R81.reuse, R28 ;  /* 0x0000001c514a7220 */ /* 0x040fe20000400000 */
[----:B------:R-:W-:Y:S01]  /*6380*/  F2FP.BF16.F32.PACK_AB R87, R8, R87 ;  /* 0x000000570857723e */ /* 0x000fe200000010ff */
[----:B------:R-:W-:Y:S01]  /*6390*/  FMUL R71, R81, R25 ;  /* 0x0000001951477220 */ /* 0x000fe20000400000 */
[----:B------:R-:W-:Y:S01]  /*63a0*/  F2FP.BF16.F32.PACK_AB R90, R19, R90 ;  /* 0x0000005a135a723e */ /* 0x000fe200000010ff */
[----:B------:R-:W-:Y:S01]  /*63b0*/  IMAD R19, R3, 0x7, RZ ;  /* 0x0000000703137824 */ /* 0x000fe200078e02ff */
[-C--:B------:R-:W-:Y:S01]  /*63c0*/  LEA.HI.X.SX32 R23, R9, R37.reuse, 0x1, P4 ;  /* 0x0000002509177211 */ /* 0x080fe200020f0eff */
[----:B------:R-:W-:Y:S01]  /*63d0*/  FMUL R79, R81, R32 ;  /* 0x00000020514f7220 */ /* 0x000fe20000400000 */
[-C--:B------:R-:W-:Y:S01]  /*63e0*/  IADD3 R8, P2, PT, R111, R36.reuse, RZ ;  /* 0x000000246f087210 */ /* 0x080fe20007f5e0ff */
[----:B------:R-:W-:Y:S01]  /*63f0*/  IMAD R25, R3, 0x9, RZ ;  /* 0x0000000903197824 */ /* 0x000fe200078e02ff */
[----:B------:R-:W-:Y:S01]  /*6400*/  IADD3 R28, P4, PT, R27, R36, RZ ;  /* 0x000000241b1c7210 */ /* 0x000fe20007f9e0ff */
[----:B------:R-:W-:Y:S01]  /*6410*/  IMAD R39, R3, 0x16, RZ ;  /* 0x0000001603277824 */ /* 0x000fe200078e02ff */
[-C--:B------:R-:W-:Y:S01]  /*6420*/  LEA.HI.X.SX32 R13, R13, R37.reuse, 0x1, P0 ;  /* 0x000000250d0d7211 */ /* 0x080fe200000f0eff */
[----:B------:R-:W-:Y:S01]  /*6430*/  FMUL R70, R81, R24 ;  /* 0x0000001851467220 */ /* 0x000fe20000400000 */
[----:B------:R-:W-:Y:S01]  /*6440*/  LEA.HI.X.SX32 R27, R27, R37, 0x1, P3 ;  /* 0x000000251b1b7211 */ /* 0x000fe200018f0eff */
[----:B------:R-:W-:Y:S01]  /*6450*/  IMAD R43, R3, 0x1a, RZ ;  /* 0x0000001a032b7824 */ /* 0x000fe200078e02ff */
[-C--:B------:R-:W-:Y:S01]  /*6460*/  IADD3 R18, P0, PT, R99, R36.reuse, RZ ;  /* 0x0000002463127210 */ /* 0x080fe20007f1e0ff */
[----:B------:R-:W-:Y:S01]  /*6470*/  IMAD R115, R3, 0x3c, RZ ;  /* 0x0000003c03737824 */ /* 0x000fe200078e02ff */
[-C--:B------:R-:W-:Y:S01]  /*6480*/  IADD3 R32, P3, PT, R33, R36.reuse, RZ ;  /* 0x0000002421207210 */ /* 0x080fe20007f7e0ff */
[----:B------:R-:W-:Y:S01]  /*6490*/  IMAD R47, R3, 0x1e, RZ ;  /* 0x0000001e032f7824 */ /* 0x000fe200078e02ff */
[----:B------:R-:W-:Y:S01]  /*64a0*/  IADD3 R24, P1, PT, R107, R36, RZ ;  /* 0x000000246b187210 */ /* 0x000fe20007f3e0ff */
[C---:B------:R-:W-:Y:S01]  /*64b0*/  FMUL R76, R81.reuse, R30 ;  /* 0x0000001e514c7220 */ /* 0x040fe20000400000 */
[C---:B------:R-:W-:Y:S01]  /*64c0*/  FMUL R77, R81.reuse, R31 ;  /* 0x0000001f514d7220 */ /* 0x040fe20000400000 */
[----:B------:R-:W-:Y:S01]  /*64d0*/  FMUL R78, R81, R34 ;  /* 0x00000022514e7220 */ /* 0x000fe20000400000 */
[----:B------:R-:W-:Y:S01]  /*64e0*/  IMAD R93, R3, 0x22, RZ ;  /* 0x00000022035d7824 */ /* 0x000fe200078e02ff */
[----:B------:R-:W-:Y:S01]  /*64f0*/  LEA.HI.X.SX32 R9, R29, R37, 0x1, P2 ;  /* 0x000000251d097211 */ /* 0x000fe200010f0eff */
[----:B------:R-:W-:Y:S01]  /*6500*/  FMUL R81, R81, R35 ;  /* 0x0000002351517220 */ /* 0x000fe20000400000 */
[----:B------:R-:W-:Y:S01]  /*6510*/  IMAD R31, R3, 0xb, RZ ;  /* 0x0000000b031f7824 */ /* 0x000fe200078e02ff */
[-C--:B------:R-:W-:Y:S01]  /*6520*/  LEA.HI.X.SX32 R29, R19, R37.reuse, 0x1, P4 ;  /* 0x00000025131d7211 */ /* 0x080fe200020f0eff */
        /* <DEDUP_REMOVED lines=17> */
[-C--:B------:R-:W-:Y:S01]  /*6640*/  IADD3 R34, P4, PT, R93, R36.reuse, RZ ;  /* 0x000000245d227210 */ /* 0x080fe20007f9e0ff */
[----:B------:R-:W-:Y:S01]  /*6650*/  FFMA R82, R40, 0.69314718246459960938, R61 ;  /* 0x3f31721828527823 */ /* 0x000fe2000000003d */
        /* <DEDUP_REMOVED lines=10> */
[----:B------:R-:W-:Y:S01]  /*6700*/  IMAD.SHL.U32 R57, R3, 0x2, RZ ;  /* 0x0000000203397824 */ /* 0x000fe200078e00ff */
[-C--:B------:R-:W-:Y:S01]  /*6710*/  IADD3 R48, P0, PT, R101, R36.reuse, RZ ;  /* 0x0000002465307210 */ /* 0x080fe20007f1e0ff */
[----:B------:R-:W-:Y:S01]  /*6720*/  IMAD R61, R3, 0x1d, RZ ;  /* 0x0000001d033d7824 */ /* 0x000fe200078e02ff */
[-C--:B------:R-:W-:Y:S01]  /*6730*/  LEA.HI.X.SX32 R47, R41, R37.reuse, 0x1, P1 ;  /* 0x00000025292f7211 */ /* 0x080fe200008f0eff */
[----:B------:R-:W-:Y:S01]  /*6740*/  IMAD R117, R3, 0x3e, RZ ;  /* 0x0000003e03757824 */ /* 0x000fe200078e02ff */
[-C--:B------:R-:W-:Y:S01]  /*6750*/  IADD3 R50, P2, PT, R105, R36.reuse, RZ ;  /* 0x0000002469327210 */ /* 0x080fe20007f5e0ff */
[----:B------:R-:W-:Y:S01]  /*6760*/  IMAD.SHL.U32 R63, R3, 0x4, RZ ;  /* 0x00000004033f7824 */ /* 0x000fe200078e00ff */
[-C--:B------:R-:W-:Y:S01]  /*6770*/  IADD3 R52, P1, PT, R109, R36.reuse, RZ ;  /* 0x000000246d347210 */ /* 0x080fe20007f3e0ff */
[----:B------:R-:W-:Y:S01]  /*6780*/  IMAD.SHL.U32 R65, R3, 0x8, RZ ;  /* 0x0000000803417824 */ /* 0x000fe200078e00ff */
[-C--:B------:R-:W-:Y:S01]  /*6790*/  LEA.HI.X.SX32 R35, R45, R37.reuse, 0x1, P4 ;  /* 0x000000252d237211 */ /* 0x080fe200020f0eff */
[----:B------:R-:W-:Y:S01]  /*67a0*/  IMAD R93, R3, 0x1f, RZ ;  /* 0x0000001f035d7824 */ /* 0x000fe200078e02ff */
[----:B------:R-:W-:Y:S01]  /*67b0*/  IADD3 R54, P4, PT, R113, R36, RZ ;  /* 0x0000002471367210 */ /* 0x000fe20007f9e0ff */
[----:B------:R0:W-:Y:S01]  /*67c0*/  STG.E.U16 desc[UR30][R36.64], R83 ;  /* 0x0000005324007986 */ /* 0x0001e2000c10151e */
[-C--:B------:R-:W-:Y:S01]  /*67d0*/  LEA.HI.X.SX32 R41, R49, R37.reuse, 0x1, P3 ;  /* 0x0000002531297211 */ /* 0x080fe200018f0eff */
[----:B------:R-:W1:Y:S01]  /*67e0*/  LDCU UR4, c[0x0][0x3ec] ;  /* 0x00007d80ff0477ac */ /* 0x000e620008000800 */
[----:B------:R-:W-:-:S02]  /*67f0*/  LEA.HI.X.SX32 R45, R51, R37, 0x1, P5 ;  /* 0x00000025332d7211 */ /* 0x000fc400028f0eff */
[-C--:B------:R-:W-:Y:S02]  /*6800*/  LEA.HI.X.SX32 R49, R53, R37.reuse, 0x1, P0 ;  /* 0x0000002535317211 */ /* 0x080fe400000f0eff */
[-C--:B------:R-:W-:Y:S02]  /*6810*/  LEA.HI.X.SX32 R51, R55, R37.reuse, 0x1, P2 ;  /* 0x0000002537337211 */ /* 0x080fe400010f0eff */
[-C--:B------:R-:W-:Y:S02]  /*6820*/  LEA.HI.X.SX32 R53, R59, R37.reuse, 0x1, P1 ;  /* 0x000000253b357211 */ /* 0x080fe400008f0eff */
[-C--:B------:R-:W-:Y:S02]  /*6830*/  IADD3 R58, P0, PT, R57, R36.reuse, RZ ;  /* 0x00000024393a7210 */ /* 0x080fe40007f1e0ff */
[----:B------:R-:W-:Y:S02]  /*6840*/  LEA.HI.X.SX32 R55, R61, R37, 0x1, P4 ;  /* 0x000000253d377211 */ /* 0x000fe400020f0eff */
[----:B------:R-:W-:-:S02]  /*6850*/  LEA R60, P1, R3, R36, 0x2 ;  /* 0x00000024033c7211 */ /* 0x000fc400078210ff */
[----:B------:R-:W-:Y:S02]  /*6860*/  SHF.L.U32 R67, R3, 0x4, RZ ;  /* 0x0000000403437819 */ /* 0x000fe400000006ff */
[-C--:B------:R-:W-:Y:S01]  /*6870*/  IADD3 R56, P3, PT, R117, R36.reuse, RZ ;  /* 0x0000002475387210 */ /* 0x080fe20007f7e0ff */
[----:B-1----:R-:W-:Y:S01]  /*6880*/  UIMAD UR4, UR8, UR4, URZ ;  /* 0x00000004080472a4 */ /* 0x002fe2000f8e02ff */
[CC--:B------:R-:W-:Y:S02]  /*6890*/  LEA R62, P2, R3.reuse, R36.reuse, 0x3 ;  /* 0x00000024033e7211 */ /* 0x0c0fe400078418ff */
[CC--:B------:R-:W-:Y:S01]  /*68a0*/  LEA R64, P4, R3.reuse, R36.reuse, 0x4 ;  /* 0x0000002403407211 */ /* 0x0c0fe200078820ff */
[----:B------:R-:W-:Y:S01]  /*68b0*/  USHF.L.U32 UR6, UR4, 0x2, URZ ;  /* 0x0000000204067899 */ /* 0x000fe200080006ff */
[C---:B------:R-:W-:Y:S01]  /*68c0*/  LEA R66, P5, R3.reuse, R36, 0x5 ;  /* 0x0000002403427211 */ /* 0x040fe200078a28ff */
[----:B------:R-:W-:Y:S01]  /*68d0*/  UIMAD.WIDE UR4, UR4, 0x4, URZ ;  /* 0x00000004040478a5 */ /* 0x000fe2000f8e02ff */
[----:B------:R-:W-:-:S02]  /*68e0*/  LEA.HI.X.SX32 R59, R3, R37, 0x1, P0 ;  /* 0x00000025033b7211 */ /* 0x000fc400000f0eff */
[-C--:B------:R-:W-:Y:S02]  /*68f0*/  LEA.HI.X.SX32 R61, R57, R37.reuse, 0x1, P1 ;  /* 0x00000025393d7211 */ /* 0x080fe400008f0eff */
[----:B------:R-:W-:Y:S02]  /*6900*/  PRMT R3, R83, 0x7632, R3 ;  /* 0x0000763253037816 */ /* 0x000fe40000000003 */
[-C--:B------:R-:W-:Y:S02]  /*6910*/  LEA.HI.X.SX32 R63, R63, R37.reuse, 0x1, P2 ;  /* 0x000000253f3f7211 */ /* 0x080fe400010f0eff */
[-C--:B------:R-:W-:Y:S01]  /*6920*/  LEA.HI.X.SX32 R65, R65, R37.reuse, 0x1, P4 ;  /* 0x0000002541417211 */ /* 0x080fe200020f0eff */
[----:B------:R1:W-:Y:S01]  /*6930*/  STG.E.U16 desc[UR30][R58.64], R3 ;  /* 0x000000033a007986 */ /* 0x0003e2000c10151e */
[-C--:B------:R-:W-:Y:S02]  /*6940*/  LEA.HI.X.SX32 R67, R67, R37.reuse, 0x1, P5 ;  /* 0x0000002543437211 */ /* 0x080fe400028f0eff */
[----:B------:R-:W-:Y:S01]  /*6950*/  LEA.HI.X.SX32 R57, R93, R37, 0x1, P3 ;  /* 0x000000255d397211 */ /* 0x000fe200018f0eff */
[----:B------:R-:W-:Y:S01]  /*6960*/  STG.E.U16 desc[UR30][R60.64], R84 ;  /* 0x000000543c007986 */ /* 0x000fe2000c10151e */
[----:B0-----:R-:W-:-:S02]  /*6970*/  PRMT R37, R84, 0x7632, R37 ;  /* 0x0000763254257816 */ /* 0x001fc40000000025 */
[----:B------:R-:W-:Y:S02]  /*6980*/  F2FP.BF16.F32.PACK_AB R68, R69, R68 ;  /* 0x000000444544723e */ /* 0x000fe400000010ff */
[----:B------:R-:W-:Y:S01]  /*6990*/  F2FP.BF16.F32.PACK_AB R70, R71, R70 ;  /* 0x000000464746723e */ /* 0x000fe200000010ff */
[----:B------:R0:W-:Y:S01]  /*69a0*/  STG.E.U16 desc[UR30][R16.64], R37 ;  /* 0x0000002510007986 */ /* 0x0001e2000c10151e */
[----:B------:R-:W-:Y:S02]  /*69b0*/  F2FP.BF16.F32.PACK_AB R72, R73, R72 ;  /* 0x000000484948723e */ /* 0x000fe400000010ff */
[----:B-1----:R-:W-:Y:S01]  /*69c0*/  PRMT R3, R87, 0x7632, R3 ;  /* 0x0000763257037816 */ /* 0x002fe20000000003 */
[----:B------:R-:W-:Y:S01]  /*69d0*/  STG.E.U16 desc[UR30][R62.64], R85 ;  /* 0x000000553e007986 */ /* 0x000fe2000c10151e */
[----:B------:R-:W-:Y:S02]  /*69e0*/  F2FP.BF16.F32.PACK_AB R74, R75, R74 ;  /* 0x0000004a4b4a723e */ /* 0x000fe400000010ff */
[----:B------:R-:W-:-:S02]  /*69f0*/  F2FP.BF16.F32.PACK_AB R76, R77, R76 ;  /* 0x0000004c4d4c723e */ /* 0x000fc400000010ff */
[----:B------:R-:W-:Y:S02]  /*6a00*/  F2FP.BF16.F32.PACK_AB R79, R80, R79 ;  /* 0x0000004f504f723e */ /* 0x000fe400000010ff */
[----:B------:R-:W-:Y:S02]  /*6a10*/  F2FP.BF16.F32.PACK_AB R78, R81, R78 ;  /* 0x0000004e514e723e */ /* 0x000fe400000010ff */
[----:B0-----:R-:W-:-:S05]  /*6a20*/  PRMT R17, R85, 0x7632, R17 ;  /* 0x0000763255117816 */ /* 0x001fca0000000011 */
[----:B------:R0:W-:Y:S04]  /*6a30*/  STG.E.U16 desc[UR30][R22.64], R17 ;  /* 0x0000001116007986 */ /* 0x0001e8000c10151e */
[----:B------:R1:W-:Y:S01]  /*6a40*/  STG.E.U16 desc[UR30][R14.64], R86 ;  /* 0x000000560e007986 */ /* 0x0003e2000c10151e */
[----:B0-----:R-:W-:Y:S02]  /*6a50*/  PRMT R23, R86, 0x7632, R23 ;  /* 0x0000763256177816 */ /* 0x001fe40000000017 */
[----:B------:R-:W-:Y:S02]  /*6a60*/  PRMT R17, R91, 0x7632, R17 ;  /* 0x000076325b117816 */ /* 0x000fe40000000011 */
[----:B-1----:R-:W-:Y:S01]  /*6a70*/  PRMT R15, R88, 0x7632, R15 ;  /* 0x00007632580f7816 */ /* 0x002fe2000000000f */
[----:B------:R0:W-:Y:S01]  /*6a80*/  STG.E.U16 desc[UR30][R28.64], R23 ;  /* 0x000000171c007986 */ /* 0x0001e2000c10151e */
[----:B------:R-:W-:-:S03]  /*6a90*/  PRMT R22, R70, 0x7632, R22 ;  /* 0x0000763246167816 */ /* 0x000fc60000000016 */
[----:B------:R-:W-:Y:S04]  /*6aa0*/  STG.E.U16 desc[UR30][R64.64], R87 ;  /* 0x0000005740007986 */ /* 0x000fe8000c10151e */
[----:B------:R1:W-:Y:S04]  /*6ab0*/  STG.E.U16 desc[UR30][R32.64], R3 ;  /* 0x0000000320007986 */ /* 0x0003e8000c10151e */
[----:B------:R3:W-:Y:S01]  /*6ac0*/  STG.E.U16 desc[UR30][R20.64], R88 ;  /* 0x0000005814007986 */ /* 0x0007e2000c10151e */
[----:B0-----:R-:W-:Y:S02]  /*6ad0*/  PRMT R23, R90, 0x7632, R23 ;  /* 0x000076325a177816 */ /* 0x001fe40000000017 */
[----:B------:R-:W-:Y:S01]  /*6ae0*/  PRMT R28, R78, 0x7632, R28 ;  /* 0x000076324e1c7816 */ /* 0x000fe2000000001c */
[----:B------:R-:W-:Y:S04]  /*6af0*/  STG.E.U16 desc[UR30][R38.64], R15 ;  /* 0x0000000f26007986 */ /* 0x000fe8000c10151e */
[----:B------:R-:W-:Y:S01]  /*6b00*/  STG.E.U16 desc[UR30][R12.64], R89 ;  /* 0x000000590c007986 */ /* 0x000fe2000c10151e */
[----:B-1----:R-:W-:-:S02]  /*6b10*/  PRMT R3, R72, 0x7632, R3 ;  /* 0x0000763248037816 */ /* 0x002fc40000000003 */
[----:B---3--:R-:W-:Y:S02]  /*6b20*/  PRMT R21, R89, 0x7632, R21 ;  /* 0x0000763259157816 */ /* 0x008fe40000000015 */
[----:B------:R-:W-:-:S03]  /*6b30*/  PRMT R20, R68, 0x7632, R20 ;  /* 0x0000763244147816 */ /* 0x000fc60000000014 */
[----:B------:R-:W-:Y:S04]  /*6b40*/  STG.E.U16 desc[UR30][R42.64], R21 ;  /* 0x000000152a007986 */ /* 0x000fe8000c10151e */
[----:B------:R0:W-:Y:S04]  /*6b50*/  STG.E.U16 desc[UR30][R26.64], R90 ;  /* 0x0000005a1a007986 */ /* 0x0001e8000c10151e */
[----:B------:R-:W-:Y:S04]  /*6b60*/  STG.E.U16 desc[UR30][R46.64], R23 ;  /* 0x000000172e007986 */ /* 0x000fe8000c10151e */
[----:B------:R-:W-:Y:S04]  /*6b70*/  STG.E.U16 desc[UR30][R66.64], R91 ;  /* 0x0000005b42007986 */ /* 0x000fe8000c10151e */
[----:B------:R-:W-:Y:S01]  /*6b80*/  STG.E.U16 desc[UR30][R34.64], R17 ;  /* 0x0000001122007986 */ /* 0x000fe2000c10151e */
[----:B0-----:R-:W-:-:S02]  /*6b90*/  PRMT R26, R76, 0x7632, R26 ;  /* 0x000076324c1a7816 */ /* 0x001fc4000000001a */
[----:B------:R-:W-:Y:S01]  /*6ba0*/  PRMT R27, R79, 0x7632, R27 ;  /* 0x000076324f1b7816 */ /* 0x000fe2000000001b */
[----:B------:R0:W-:Y:S04]  /*6bb0*/  STG.E.U16 desc[UR30][R10.64], R68 ;  /* 0x000000440a007986 */ /* 0x0001e8000c10151e */
[----:B------:R-:W-:Y:S04]  /*6bc0*/  STG.E.U16 desc[UR30][R40.64], R20 ;  /* 0x0000001428007986 */ /* 0x000fe8000c10151e */
[----:B------:R1:W-:Y:S01]  /*6bd0*/  STG.E.U16 desc[UR30][R6.64], R70 ;  /* 0x0000004606007986 */ /* 0x0003e2000c10151e */
[----:B0-----:R-:W0:Y:S03]  /*6be0*/  LDC.64 R10, c[0x0][0x3a0] ;  /* 0x0000e800ff0a7b82 */ /* 0x001e260000000a00 */
[----:B------:R-:W-:Y:S04]  /*6bf0*/  STG.E.U16 desc[UR30][R44.64], R22 ;  /* 0x000000162c007986 */ /* 0x000fe8000c10151e */
[----:B------:R-:W-:Y:S01]  /*6c00*/  STG.E.U16 desc[UR30][R18.64], R72 ;  /* 0x0000004812007986 */ /* 0x000fe2000c10151e */
[----:B-1----:R-:W-:-:S03]  /*6c10*/  PRMT R6, R74, 0x7632, R6 ;  /* 0x000076324a067816 */ /* 0x002fc60000000006 */
[----:B------:R1:W-:Y:S04]  /*6c20*/  STG.E.U16 desc[UR30][R48.64], R3 ;  /* 0x0000000330007986 */ /* 0x0003e8000c10151e */
[----:B------:R3:W-:Y:S04]  /*6c30*/  STG.E.U16 desc[UR30][R4.64], R74 ;  /* 0x0000004a04007986 */ /* 0x0007e8000c10151e */
[----:B------:R4:W-:Y:S01]  /*6c40*/  STG.E.U16 desc[UR30][R50.64], R6 ;  /* 0x0000000632007986 */ /* 0x0009e2000c10151e */
[----:B-1----:R-:W-:-:S03]  /*6c50*/  IMAD.SHL.U32 R3, R2, 0x4, RZ ;  /* 0x0000000402037824 */ /* 0x002fc600078e00ff */
[----:B------:R4:W-:Y:S01]  /*6c60*/  STG.E.U16 desc[UR30][R24.64], R76 ;  /* 0x0000004c18007986 */ /* 0x0009e2000c10151e */
[----:B---3--:R-:W-:Y:S01]  /*6c70*/  IMAD.HI R4, R2, 0x4, RZ ;  /* 0x0000000402047827 */ /* 0x008fe200078e02ff */
[----:B0-----:R-:W-:Y:S02]  /*6c80*/  IADD3 R2, P0, P1, R3, UR6, R10 ;  /* 0x0000000603027c10 */ /* 0x001fe4000f91e00a */
[----:B------:R4:W-:Y:S02]  /*6c90*/  STG.E.U16 desc[UR30][R52.64], R26 ;  /* 0x0000001a34007986 */ /* 0x0009e4000c10151e */
[----:B------:R-:W-:Y:S02]  /*6ca0*/  IADD3.X R3, PT, PT, R4, UR5, R11, P0, P1 ;  /* 0x0000000504037c10 */ /* 0x000fe400087e240b */
[----:B------:R4:W-:Y:S04]  /*6cb0*/  STG.E.U16 desc[UR30][R8.64], R79 ;  /* 0x0000004f08007986 */ /* 0x0009e8000c10151e */
[----:B------:R4:W-:Y:S04]  /*6cc0*/  STG.E.U16 desc[UR30][R54.64], R27 ;  /* 0x0000001b36007986 */ /* 0x0009e8000c10151e */
[----:B------:R4:W-:Y:S04]  /*6cd0*/  STG.E.U16 desc[UR30][R30.64], R78 ;  /* 0x0000004e1e007986 */ /* 0x0009e8000c10151e */
[----:B------:R4:W-:Y:S04]  /*6ce0*/  STG.E.U16 desc[UR30][R56.64], R28 ;  /* 0x0000001c38007986 */ /* 0x0009e8000c10151e */
[----:B------:R4:W-:Y:S01]  /*6cf0*/  STG.E desc[UR30][R2.64], R82 ;  /* 0x0000005202007986 */ /* 0x0009e2000c10191e */
[----:B--2---:R-:W-:Y:S06]  /*6d00*/  BAR.SYNC.DEFER_BLOCKING 0x0 ;  /* 0x0000000000007b1d */ /* 0x004fec0000010000 */
[----:B------:R-:W-:Y:S05]  /*6d10*/  @P6 BRA `(.L_x_22) ;  /* 0x0000000000a06947 */ /* 0x000fea0003800000 */
[----:B------:R-:W0:Y:S01]  /*6d20*/  S2UR UR5, SR_CgaCtaId ;  /* 0x00000000000579c3 */ /* 0x000e220000008800 */
[----:B------:R-:W-:Y:S01]  /*6d30*/  NOP ;  /* 0x0000000000007918 */ /* 0x000fe20000000000 */
[----:B------:R-:W-:Y:S01]  /*6d40*/  UMOV UR4, 0x50 ;  /* 0x0000005000047882 */ /* 0x000fe20000000000 */
[----:B------:R-:W-:Y:S02]  /*6d50*/  IMAD.U32 R0, RZ, RZ, UR10 ;  /* 0x0000000aff007e24 */ /* 0x000fe4000f8e00ff */
[----:B----4-:R-:W-:Y:S02]  /*6d60*/  IMAD.MOV.U32 R3, RZ, RZ, 0xff ;  /* 0x000000ffff037424 */ /* 0x010fe400078e00ff */
[----:B------:R-:W-:Y:S01]  /*6d70*/  IMAD.MOV.U32 R7, RZ, RZ, 0x1 ;  /* 0x00000001ff077424 */ /* 0x000fe200078e00ff */
[----:B------:R-:W-:-:S04]  /*6d80*/  LOP3.LUT R0, R0, 0xffff, RZ, 0xc0, !PT ;  /* 0x0000ffff00007812 */ /* 0x000fc800078ec0ff */
[----:B------:R-:W-:-:S05]  /*6d90*/  SHF.R.U32.HI R0, RZ, 0x5, R0 ;  /* 0x00000005ff007819 */ /* 0x000fca0000011600 */
[----:B------:R-:W-:Y:S01]  /*6da0*/  VIADD R2, R0, 0x10 ;  /* 0x0000001000027836 */ /* 0x000fe20000000000 */
[----:B------:R-:W-:Y:S01]  /*6db0*/  SHF.L.U32 R0, R3, R0, RZ ;  /* 0x0000000003007219 */ /* 0x000fe200000006ff */
[----:B0-----:R-:W-:-:S03]  /*6dc0*/  ULEA UR6, UR5, UR4, 0x18 ;  /* 0x0000000405067291 */ /* 0x001fc6000f8ec0ff */
[----:B------:R-:W-:-:S04]  /*6dd0*/  SHF.L.U32 R3, R7, R2, RZ ;  /* 0x0000000207037219 */ /* 0x000fc800000006ff */
[----:B------:R-:W-:Y:S02]  /*6de0*/  LOP3.LUT R0, R3, R0, RZ, 0xfc, !PT ;  /* 0x0000000003007212 */ /* 0x000fe400078efcff */
[----:B------:R-:W0:Y:S02]  /*6df0*/  LDS R5, [UR6] ;  /* 0x00000006ff057984 */ /* 0x000e240008000800 */
[C---:B------:R-:W-:Y:S02]  /*6e00*/  LOP3.LUT R2, R0.reuse, 0xffff, RZ, 0xc0, !PT ;  /* 0x0000ffff00027812 */ /* 0x040fe400078ec0ff */
[----:B0-----:R-:W-:-:S04]  /*6e10*/  LOP3.LUT R3, R0, 0xffff, R5, 0x80, !PT ;  /* 0x0000ffff00037812 */ /* 0x001fc800078e8005 */
[----:B------:R-:W-:-:S13]  /*6e20*/  ISETP.NE.AND P0, PT, R3, R2, PT ;  /* 0x000000020300720c */ /* 0x000fda0003f05270 */
[----:B------:R-:W-:Y:S05]  /*6e30*/  @P0 BRA `(.L_x_23) ;  /* 0x0000000000500947 */ /* 0x000fea0003800000 */
[----:B------:R-:W-:Y:S02]  /*6e40*/  SHF.R.U32.HI R5, RZ, 0x10, R5 ;  /* 0x00000010ff057819 */ /* 0x000fe40000011605 */
[----:B------:R-:W-:-:S04]  /*6e50*/  SHF.R.U32.HI R2, RZ, 0x10, R0 ;  /* 0x00000010ff027819 */ /* 0x000fc80000011600 */
[----:B------:R-:W-:-:S04]  /*6e60*/  LOP3.LUT R5, R5, R2, RZ, 0xc0, !PT ;  /* 0x0000000205057212 */ /* 0x000fc800078ec0ff */
[----:B------:R-:W-:-:S13]  /*6e70*/  ISETP.NE.AND P0, PT, R5, R2, PT ;  /* 0x000000020500720c */ /* 0x000fda0003f05270 */
[----:B------:R-:W-:Y:S05]  /*6e80*/  @P0 BRA `(.L_x_24) ;  /* 0x0000000000300947 */ /* 0x000fea0003800000 */
[----:B------:R-:W-:Y:S01]  /*6e90*/  R2UR UR4, R0 ;  /* 0x00000000000472ca */ /* 0x000fe200000e0000 */
[----:B------:R-:W-:Y:S01]  /*6ea0*/  VOTEU.ANY UR5, UPT, PT ;  /* 0x0000000000057886 */ /* 0x000fe200038e0100 */
[----:B------:R-:W0:Y:S01]  /*6eb0*/  S2R R0, SR_LANEID ;  /* 0x0000000000007919 */ /* 0x000e220000000000 */
[----:B------:R-:W-:-:S10]  /*6ec0*/  UFLO.U32 UR5, UR5 ;  /* 0x00000005000572bd */ /* 0x000fd400080e0000 */
[----:B------:R-:W-:-:S06]  /*6ed0*/  ULOP3.LUT UR4, URZ, UR4, URZ, 0x33, !UPT ;  /* 0x00000004ff047292 */ /* 0x000fcc000f8e33ff */
[----:B------:R-:W-:-:S04]  /*6ee0*/  MOV R2, UR4 ;  /* 0x0000000400027c02 */ /* 0x000fc80008000f00 */
[----:B------:R-:W1:Y:S02]  /*6ef0*/  REDUX UR7, R2 ;  /* 0x00000000020773c4 */ /* 0x000e640000000000 */
[----:B------:R2:W-:Y:S01]  /*6f00*/  UTCATOMSWS.AND URZ, UR4 ;  /* 0x0000000400ff79e3 */ /* 0x0005e20008000000 */
[----:B0-----:R-:W-:Y:S01]  /*6f10*/  ISETP.EQ.U32.AND P0, PT, R0, UR5, PT ;  /* 0x0000000500007c0c */ /* 0x001fe2000bf02070 */
[----:B-1----:R-:W-:-:S12]  /*6f20*/  IMAD.U32 R0, RZ, RZ, UR7 ;  /* 0x00000007ff007e24 */ /* 0x002fd8000f8e00ff */
[----:B------:R2:W-:Y:S01]  /*6f30*/  @P0 ATOMS.AND RZ, [UR6], R0 ;  /* 0x00000000ffff098c */ /* 0x0005e2000a800006 */
[----:B------:R-:W-:Y:S05]  /*6f40*/  BRA `(.L_x_22) ;  /* 0x0000000000147947 */ /* 0x000fea0003800000 */
.L_x_24:
[----:B------:R-:W-:-:S07]  /*6f50*/  MOV R2, 0x6f70 ;  /* 0x00006f7000027802 */ /* 0x000fce0000000f00 */
[----:B------:R-:W-:Y:S05]  /*6f60*/  CALL.REL.NOINC `($__internal_0_$__cuda_sm10x_tcgen05_guardrail_trap_col_being_dealloced_not_returned_by_alloc) ;  /* 0x0000000000447944 */ /* 0x000fea0003c00000 */
[----:B------:R-:W-:Y:S05]  /*6f70*/  BRA `(.L_x_22) ;  /* 0x0000000000087947 */ /* 0x000fea0003800000 */
.L_x_23:
[----:B------:R-:W-:-:S07]  /*6f80*/  MOV R2, 0x6fa0 ;  /* 0x00006fa000027802 */ /* 0x000fce0000000f00 */
[----:B------:R-:W-:Y:S05]  /*6f90*/  CALL.REL.NOINC `($__internal_2_$__cuda_sm10x_tcgen05_guardrail_trap_unallocated_columns_being_dealloced) ;  /* 0x0000000000507944 */ /* 0x000fea0003c00000 */
.L_x_22:
[----:B------:R-:W-:Y:S01]  /*6fa0*/  NOP ;  /* 0x0000000000007918 */ /* 0x000fe20000000000 */
[----:B--2---:R-:W-:Y:S05]  /*6fb0*/  EXIT ;  /* 0x000000000000794d */ /* 0x004fea0003800000 */
.L_x_8:
[----:B------:R-:W1:Y:S02]  /*6fc0*/  SYNCS.PHASECHK.TRANS64.TRYWAIT P2, [UR9+0x4800], RZ ;  /* 0x004800ffff0075a7 */ /* 0x000e640008041109 */
[----:B-1----:R-:W-:Y:S05]  /*6fd0*/  @!P2 BRA `(.L_x_8) ;  /* 0xfffffffc00f8a947 */ /* 0x002fea000383ffff */
[----:B------:R-:W-:Y:S05]  /*6fe0*/  BRA `(.L_x_7) ;  /* 0xffffffa800247947 */ /* 0x000fea000383ffff */
.L_x_17:
[----:B------:R-:W1:Y:S02]  /*6ff0*/  SYNCS.PHASECHK.TRANS64.TRYWAIT P0, [UR9+0x5810], RZ ;  /* 0x005810ffff0075a7 */ /* 0x000e640008001109 */
[----:B-1----:R-:W-:Y:S05]  /*7000*/  @!P0 BRA `(.L_x_17) ;  /* 0xfffffffc00f88947 */ /* 0x002fea000383ffff */
[----:B------:R-:W-:Y:S05]  /*7010*/  BRA `(.L_x_25) ;  /* 0xffffffc8006c7947 */ /* 0x000fea000383ffff */
.L_x_18:
[----:B------:R-:W1:Y:S02]  /*7020*/  SYNCS.PHASECHK.TRANS64.TRYWAIT P4, [UR33], R38 ;  /* 0x00000026ff0075a7 */ /* 0x000e640008081121 */
[----:B-1----:R-:W-:Y:S05]  /*7030*/  @!P4 BRA `(.L_x_18) ;  /* 0xfffffffc00f8c947 */ /* 0x002fea000383ffff */
[----:B------:R-:W-:Y:S05]  /*7040*/  BRA `(.L_x_26) ;  /* 0xffffffd000b87947 */ /* 0x000fea000383ffff */
.L_x_21:
[----:B------:R-:W0:Y:S02]  /*7050*/  SYNCS.PHASECHK.TRANS64.TRYWAIT P0, [UR33], R3 ;  /* 0x00000003ff0075a7 */ /* 0x000e240008001121 */
[----:B0-----:R-:W-:Y:S05]  /*7060*/  @!P0 BRA `(.L_x_21) ;  /* 0xfffffffc00f88947 */ /* 0x001fea000383ffff */
[----:B------:R-:W-:Y:S05]  /*7070*/  BRA `(.L_x_27) ;  /* 0xffffffe400f07947 */ /* 0x000fea000383ffff */
        .weak           $__internal_0_$__cuda_sm10x_tcgen05_guardrail_trap_col_being_dealloced_not_returned_by_alloc
        .type           $__internal_0_$__cuda_sm10x_tcgen05_guardrail_trap_col_being_dealloced_not_returned_by_alloc,@function
        .size           $__internal_0_$__cuda_sm10x_tcgen05_guardrail_trap_col_being_dealloced_not_returned_by_alloc,($__internal_1_$__cuda_sm10x_tcgen05_guardrail_trap_phase_invalid_during_alloc - $__internal_0_$__cuda_sm10x_tcgen05_guardrail_trap_col_being_dealloced_not_returned_by_alloc)
$__internal_0_$__cuda_sm10x_tcgen05_guardrail_trap_col_being_dealloced_not_returned_by_alloc:
[----:B------:R-:W-:Y:S05]  /*7080*/  BPT.TRAP 0x1 ;  /* 0x000000040000795c */ /* 0x000fea0000300000 */
[----:B------:R-:W-:-:S04]  /*7090*/  IMAD.MOV.U32 R3, RZ, RZ, 0x0 ;  /* 0x00000000ff037424 */ /* 0x000fc800078e00ff */
[----:B------:R-:W-:Y:S05]  /*70a0*/  RET.REL.NODEC R2 `(attn_fwd) ;  /* 0xffffff8c02d47950 */ /* 0x000fea0003c3ffff */
        .weak           $__internal_1_$__cuda_sm10x_tcgen05_guardrail_trap_phase_invalid_during_alloc
        .type           $__internal_1_$__cuda_sm10x_tcgen05_guardrail_trap_phase_invalid_during_alloc,@function
        .size           $__internal_1_$__cuda_sm10x_tcgen05_guardrail_trap_phase_invalid_during_alloc,($__internal_2_$__cuda_sm10x_tcgen05_guardrail_trap_unallocated_columns_being_dealloced - $__internal_1_$__cuda_sm10x_tcgen05_guardrail_trap_phase_invalid_during_alloc)
$__internal_1_$__cuda_sm10x_tcgen05_guardrail_trap_phase_invalid_during_alloc:
[----:B------:R-:W-:Y:S05]  /*70b0*/  BPT.TRAP 0x1 ;  /* 0x000000040000795c */ /* 0x000fea0000300000 */
[----:B------:R-:W-:-:S04]  /*70c0*/  IMAD.MOV.U32 R3, RZ, RZ, 0x0 ;  /* 0x00000000ff037424 */ /* 0x000fc800078e00ff */
[----:B------:R-:W-:Y:S05]  /*70d0*/  RET.REL.NODEC R2 `(attn_fwd) ;  /* 0xffffff8c02c87950 */ /* 0x000fea0003c3ffff */
        .weak           $__internal_2_$__cuda_sm10x_tcgen05_guardrail_trap_unallocated_columns_being_dealloced
        .type           $__internal_2_$__cuda_sm10x_tcgen05_guardrail_trap_unallocated_columns_being_dealloced,@function
        .size           $__internal_2_$__cuda_sm10x_tcgen05_guardrail_trap_unallocated_columns_being_dealloced,(.L_x_31 - $__internal_2_$__cuda_sm10x_tcgen05_guardrail_trap_unallocated_columns_being_dealloced)
$__internal_2_$__cuda_sm10x_tcgen05_guardrail_trap_unallocated_columns_being_dealloced:
[----:B------:R-:W-:Y:S05]  /*70e0*/  BPT.TRAP 0x1 ;  /* 0x000000040000795c */ /* 0x000fea0000300000 */
[----:B------:R-:W-:-:S04]  /*70f0*/  IMAD.MOV.U32 R3, RZ, RZ, 0x0 ;  /* 0x00000000ff037424 */ /* 0x000fc800078e00ff */
[----:B------:R-:W-:Y:S05]  /*7100*/  RET.REL.NODEC R2 `(attn_fwd) ;  /* 0xffffff8c02bc7950 */ /* 0x000fea0003c3ffff */
.L_x_28:
[----:B------:R-:W-:-:S00]  /*7110*/  BRA `(.L_x_28) ;  /* 0xfffffffc00fc7947 */ /* 0x000fc0000383ffff */
[----:B------:R-:W-:-:S00]  /*7120*/  NOP ;  /* 0x0000000000007918 */ /* 0x000fc00000000000 */
        /* <DEDUP_REMOVED lines=13> */
.L_x_31:


//--------------------- .nv.global.init           --------------------------
	.section	.nv.global.init,"aw",@progbits
.nv.global.init:
	.type		_$_str,@object
	.size		_$_str,(.L_3 - _$_str)
_$_str:
        /*0000*/ 	.byte	0x5f, 0x5f, 0x43, 0x55, 0x44, 0x41, 0x5f, 0x46, 0x54, 0x5a, 0x00
.L_3:


//--------------------- .nv.shared.attn_fwd       --------------------------
	.section	.nv.shared.attn_fwd,"aw",@nobits
	.sectionflags	@""
	.align	16
	.zero		1024


//--------------------- .nv.shared.reserved.0     --------------------------
	.section	.nv.shared.reserved.0,"aw",@nobits
	.align	8
	.weak		__nv_reservedSMEM_offset_0_alias
	.size		__nv_reservedSMEM_offset_0_alias, 0, 64
	.other		__nv_reservedSMEM_offset_0_alias,@"STO_CUDA_RESERVED_SHARED STV_DEFAULT"
__nv_reservedSMEM_offset_0_alias:
	.zero		0
.nv.shared.reserved.0:
	.zero		64
	.weak		__nv_reservedSMEM_allocation_phase
	.type		__nv_reservedSMEM_allocation_phase,@object
	.size		__nv_reservedSMEM_allocation_phase,(.L_0 - __nv_reservedSMEM_allocation_phase)
__nv_reservedSMEM_allocation_phase:
	.zero		1
.L_0:
	.zero		7
	.weak		__nv_reservedSMEM_devtool_atexit_pc
	.type		__nv_reservedSMEM_devtool_atexit_pc,@object
	.size		__nv_reservedSMEM_devtool_atexit_pc,(__nv_reservedSMEM_allocation_mask - __nv_reservedSMEM_devtool_atexit_pc)
__nv_reservedSMEM_devtool_atexit_pc:
	.zero		8
	.weak		__nv_reservedSMEM_allocation_mask
	.type		__nv_reservedSMEM_allocation_mask,@object
	.size		__nv_reservedSMEM_allocation_mask,(.L_2 - __nv_reservedSMEM_allocation_mask)
__nv_reservedSMEM_allocation_mask:
	.zero		4
.L_2:


//--------------------- .nv.constant0.attn_fwd    --------------------------
	.section	.nv.constant0.attn_fwd,"a",@progbits
	.sectionflags	@""
	.align	4
.nv.constant0.attn_fwd:
	.zero		1032


//--------------------- SYMBOLS --------------------------

	.type		.nv.reservedSmem.offset0,@object
	.size		.nv.reservedSmem.offset0,0x4
	.type		.nv.reservedSmem.cap,@object
	.size		.nv.reservedSmem.cap,0x4
